//
// Generated by NVIDIA NVVM Compiler
//
// Compiler Build ID: CL-36424714
// Cuda compilation tools, release 13.0, V13.0.88
// Based on NVVM 20.0.0
//

.version 9.0
.target sm_100
.address_size 64

	// .globl	_Z14softmax_kernelPKfPfi
.global .align 4 .b8 precalc_xorwow_matrix[102400];
.global .align 4 .b8 precalc_xorwow_offset_matrix[102400];
.global .align 4 .b8 mrg32k3aM1[2304];
.global .align 4 .b8 mrg32k3aM2[2304];
.global .align 4 .b8 mrg32k3aM1SubSeq[2016];
.global .align 4 .b8 mrg32k3aM2SubSeq[2016];
.global .align 4 .b8 mrg32k3aM1Seq[2304];
.global .align 4 .b8 mrg32k3aM2Seq[2304];
.const .align 8 .b8 __cr_lgamma_table[72];

.visible .entry _Z14softmax_kernelPKfPfi(
	.param .u64 .ptr .align 1 _Z14softmax_kernelPKfPfi_param_0,
	.param .u64 .ptr .align 1 _Z14softmax_kernelPKfPfi_param_1,
	.param .u32 _Z14softmax_kernelPKfPfi_param_2
)
{
	.reg .pred 	%p<48>;
	.reg .b32 	%r<67>;
	.reg .b32 	%f<207>;
	.reg .b64 	%rd<44>;

	ld.param.u64 	%rd27, [_Z14softmax_kernelPKfPfi_param_0];
	ld.param.u64 	%rd28, [_Z14softmax_kernelPKfPfi_param_1];
	ld.param.u32 	%r34, [_Z14softmax_kernelPKfPfi_param_2];
	cvta.to.global.u64 	%rd1, %rd27;
	cvta.to.global.u64 	%rd2, %rd28;
	mov.u32 	%r35, %tid.x;
	mov.u32 	%r36, %ctaid.x;
	or.b32  	%r37, %r35, %r36;
	setp.ne.s32 	%p1, %r37, 0;
	@%p1 bra 	$L__BB0_43;
	setp.lt.s32 	%p2, %r34, 1;
	mov.f32 	%f195, 0fFF800000;
	@%p2 bra 	$L__BB0_8;
	and.b32  	%r1, %r34, 3;
	setp.lt.u32 	%p3, %r34, 4;
	mov.f32 	%f195, 0fFF800000;
	mov.b32 	%r56, 0;
	@%p3 bra 	$L__BB0_5;
	and.b32  	%r56, %r34, 2147483644;
	neg.s32 	%r58, %r56;
	add.s64 	%rd37, %rd1, 8;
	mov.f32 	%f195, 0fFF800000;
$L__BB0_4:
	ld.global.f32 	%f32, [%rd37+-8];
	setp.gt.f32 	%p4, %f32, %f195;
	abs.f32 	%f33, %f32;
	setp.neu.f32 	%p5, %f33, 0f7F800000;
	selp.f32 	%f35, %f32, %f195, %p5;
	selp.f32 	%f36, %f35, %f195, %p4;
	ld.global.f32 	%f37, [%rd37+-4];
	setp.gt.f32 	%p6, %f37, %f36;
	abs.f32 	%f38, %f37;
	setp.neu.f32 	%p7, %f38, 0f7F800000;
	selp.f32 	%f40, %f37, %f36, %p7;
	selp.f32 	%f41, %f40, %f36, %p6;
	ld.global.f32 	%f42, [%rd37];
	setp.gt.f32 	%p8, %f42, %f41;
	abs.f32 	%f43, %f42;
	setp.neu.f32 	%p9, %f43, 0f7F800000;
	selp.f32 	%f45, %f42, %f41, %p9;
	selp.f32 	%f46, %f45, %f41, %p8;
	ld.global.f32 	%f47, [%rd37+4];
	setp.gt.f32 	%p10, %f47, %f46;
	abs.f32 	%f48, %f47;
	setp.neu.f32 	%p11, %f48, 0f7F800000;
	selp.f32 	%f50, %f47, %f46, %p11;
	selp.f32 	%f195, %f50, %f46, %p10;
	add.s32 	%r58, %r58, 4;
	add.s64 	%rd37, %rd37, 16;
	setp.eq.s32 	%p12, %r58, 0;
	@%p12 bra 	$L__BB0_5;
	bra.uni 	$L__BB0_4;
$L__BB0_5:
	setp.eq.s32 	%p13, %r1, 0;
	@%p13 bra 	$L__BB0_8;
	mul.wide.u32 	%rd29, %r56, 4;
	add.s64 	%rd36, %rd1, %rd29;
	neg.s32 	%r57, %r1;
$L__BB0_7:
	.pragma "nounroll";
	ld.global.f32 	%f51, [%rd36];
	setp.gt.f32 	%p14, %f51, %f195;
	abs.f32 	%f52, %f51;
	setp.neu.f32 	%p15, %f52, 0f7F800000;
	selp.f32 	%f54, %f51, %f195, %p15;
	selp.f32 	%f195, %f54, %f195, %p14;
	add.s64 	%rd36, %rd36, 4;
	add.s32 	%r57, %r57, 1;
	setp.ne.s32 	%p16, %r57, 0;
	@%p16 bra 	$L__BB0_7;
$L__BB0_8:
	setp.lt.s32 	%p17, %r34, 1;
	mov.f32 	%f197, 0f00000000;
	@%p17 bra 	$L__BB0_30;
	and.b32  	%r8, %r34, 3;
	setp.lt.u32 	%p18, %r34, 4;
	mov.f32 	%f197, 0f00000000;
	mov.b32 	%r60, 0;
	@%p18 bra 	$L__BB0_24;
	and.b32  	%r60, %r34, 2147483644;
	neg.s32 	%r59, %r60;
	add.s64 	%rd39, %rd1, 8;
	add.s64 	%rd38, %rd2, 8;
	mov.f32 	%f197, 0f00000000;
$L__BB0_11:
	ld.global.f32 	%f59, [%rd39+-8];
	abs.f32 	%f60, %f59;
	setp.neu.f32 	%p19, %f60, 0f7F800000;
	setp.geu.f32 	%p20, %f59, 0f00000000;
	or.pred  	%p21, %p19, %p20;
	@%p21 bra 	$L__BB0_13;
	mov.b32 	%r42, 0;
	st.global.u32 	[%rd38+-8], %r42;
	bra.uni 	$L__BB0_14;
$L__BB0_13:
	sub.f32 	%f61, %f59, %f195;
	fma.rn.f32 	%f62, %f61, 0f3BBB989D, 0f3F000000;
	cvt.sat.f32.f32 	%f63, %f62;
	mov.f32 	%f64, 0f4B400001;
	mov.f32 	%f65, 0f437C0000;
	fma.rm.f32 	%f66, %f63, %f65, %f64;
	add.f32 	%f67, %f66, 0fCB40007F;
	neg.f32 	%f68, %f67;
	fma.rn.f32 	%f69, %f61, 0f3FB8AA3B, %f68;
	fma.rn.f32 	%f70, %f61, 0f32A57060, %f69;
	mov.b32 	%r40, %f66;
	shl.b32 	%r41, %r40, 23;
	mov.b32 	%f71, %r41;
	ex2.approx.ftz.f32 	%f72, %f70;
	mul.f32 	%f73, %f72, %f71;
	st.global.f32 	[%rd38+-8], %f73;
	add.f32 	%f197, %f197, %f73;
$L__BB0_14:
	ld.global.f32 	%f74, [%rd39+-4];
	abs.f32 	%f75, %f74;
	setp.neu.f32 	%p22, %f75, 0f7F800000;
	setp.geu.f32 	%p23, %f74, 0f00000000;
	or.pred  	%p24, %p22, %p23;
	@%p24 bra 	$L__BB0_16;
	mov.b32 	%r45, 0;
	st.global.u32 	[%rd38+-4], %r45;
	bra.uni 	$L__BB0_17;
$L__BB0_16:
	sub.f32 	%f76, %f74, %f195;
	fma.rn.f32 	%f77, %f76, 0f3BBB989D, 0f3F000000;
	cvt.sat.f32.f32 	%f78, %f77;
	mov.f32 	%f79, 0f4B400001;
	mov.f32 	%f80, 0f437C0000;
	fma.rm.f32 	%f81, %f78, %f80, %f79;
	add.f32 	%f82, %f81, 0fCB40007F;
	neg.f32 	%f83, %f82;
	fma.rn.f32 	%f84, %f76, 0f3FB8AA3B, %f83;
	fma.rn.f32 	%f85, %f76, 0f32A57060, %f84;
	mov.b32 	%r43, %f81;
	shl.b32 	%r44, %r43, 23;
	mov.b32 	%f86, %r44;
	ex2.approx.ftz.f32 	%f87, %f85;
	mul.f32 	%f88, %f87, %f86;
	st.global.f32 	[%rd38+-4], %f88;
	add.f32 	%f197, %f197, %f88;
$L__BB0_17:
	ld.global.f32 	%f89, [%rd39];
	abs.f32 	%f90, %f89;
	setp.neu.f32 	%p25, %f90, 0f7F800000;
	setp.geu.f32 	%p26, %f89, 0f00000000;
	or.pred  	%p27, %p25, %p26;
	@%p27 bra 	$L__BB0_19;
	mov.b32 	%r48, 0;
	st.global.u32 	[%rd38], %r48;
	bra.uni 	$L__BB0_20;
$L__BB0_19:
	sub.f32 	%f91, %f89, %f195;
	fma.rn.f32 	%f92, %f91, 0f3BBB989D, 0f3F000000;
	cvt.sat.f32.f32 	%f93, %f92;
	mov.f32 	%f94, 0f4B400001;
	mov.f32 	%f95, 0f437C0000;
	fma.rm.f32 	%f96, %f93, %f95, %f94;
	add.f32 	%f97, %f96, 0fCB40007F;
	neg.f32 	%f98, %f97;
	fma.rn.f32 	%f99, %f91, 0f3FB8AA3B, %f98;
	fma.rn.f32 	%f100, %f91, 0f32A57060, %f99;
	mov.b32 	%r46, %f96;
	shl.b32 	%r47, %r46, 23;
	mov.b32 	%f101, %r47;
	ex2.approx.ftz.f32 	%f102, %f100;
	mul.f32 	%f103, %f102, %f101;
	st.global.f32 	[%rd38], %f103;
	add.f32 	%f197, %f197, %f103;
$L__BB0_20:
	ld.global.f32 	%f104, [%rd39+4];
	abs.f32 	%f105, %f104;
	setp.neu.f32 	%p28, %f105, 0f7F800000;
	setp.geu.f32 	%p29, %f104, 0f00000000;
	or.pred  	%p30, %p28, %p29;
	@%p30 bra 	$L__BB0_22;
	mov.b32 	%r51, 0;
	st.global.u32 	[%rd38+4], %r51;
	bra.uni 	$L__BB0_23;
$L__BB0_22:
	sub.f32 	%f106, %f104, %f195;
	fma.rn.f32 	%f107, %f106, 0f3BBB989D, 0f3F000000;
	cvt.sat.f32.f32 	%f108, %f107;
	mov.f32 	%f109, 0f4B400001;
	mov.f32 	%f110, 0f437C0000;
	fma.rm.f32 	%f111, %f108, %f110, %f109;
	add.f32 	%f112, %f111, 0fCB40007F;
	neg.f32 	%f113, %f112;
	fma.rn.f32 	%f114, %f106, 0f3FB8AA3B, %f113;
	fma.rn.f32 	%f115, %f106, 0f32A57060, %f114;
	mov.b32 	%r49, %f111;
	shl.b32 	%r50, %r49, 23;
	mov.b32 	%f116, %r50;
	ex2.approx.ftz.f32 	%f117, %f115;
	mul.f32 	%f118, %f117, %f116;
	st.global.f32 	[%rd38+4], %f118;
	add.f32 	%f197, %f197, %f118;
$L__BB0_23:
	add.s32 	%r59, %r59, 4;
	add.s64 	%rd39, %rd39, 16;
	add.s64 	%rd38, %rd38, 16;
	setp.ne.s32 	%p31, %r59, 0;
	@%p31 bra 	$L__BB0_11;
$L__BB0_24:
	setp.eq.s32 	%p32, %r8, 0;
	@%p32 bra 	$L__BB0_30;
	mul.wide.u32 	%rd30, %r60, 4;
	add.s64 	%rd41, %rd2, %rd30;
	add.s64 	%rd40, %rd1, %rd30;
	neg.s32 	%r61, %r8;
$L__BB0_26:
	.pragma "nounroll";
	ld.global.f32 	%f119, [%rd40];
	abs.f32 	%f120, %f119;
	setp.neu.f32 	%p33, %f120, 0f7F800000;
	setp.geu.f32 	%p34, %f119, 0f00000000;
	or.pred  	%p35, %p33, %p34;
	@%p35 bra 	$L__BB0_28;
	mov.b32 	%r54, 0;
	st.global.u32 	[%rd41], %r54;
	bra.uni 	$L__BB0_29;
$L__BB0_28:
	sub.f32 	%f121, %f119, %f195;
	fma.rn.f32 	%f122, %f121, 0f3BBB989D, 0f3F000000;
	cvt.sat.f32.f32 	%f123, %f122;
	mov.f32 	%f124, 0f4B400001;
	mov.f32 	%f125, 0f437C0000;
	fma.rm.f32 	%f126, %f123, %f125, %f124;
	add.f32 	%f127, %f126, 0fCB40007F;
	neg.f32 	%f128, %f127;
	fma.rn.f32 	%f129, %f121, 0f3FB8AA3B, %f128;
	fma.rn.f32 	%f130, %f121, 0f32A57060, %f129;
	mov.b32 	%r52, %f126;
	shl.b32 	%r53, %r52, 23;
	mov.b32 	%f131, %r53;
	ex2.approx.ftz.f32 	%f132, %f130;
	mul.f32 	%f133, %f132, %f131;
	st.global.f32 	[%rd41], %f133;
	add.f32 	%f197, %f197, %f133;
$L__BB0_29:
	add.s64 	%rd41, %rd41, 4;
	add.s64 	%rd40, %rd40, 4;
	add.s32 	%r61, %r61, 1;
	setp.ne.s32 	%p36, %r61, 0;
	@%p36 bra 	$L__BB0_26;
$L__BB0_30:
	setp.lt.s32 	%p37, %r34, 1;
	setp.leu.f32 	%p38, %f197, 0f00000000;
	or.pred  	%p39, %p38, %p37;
	@%p39 bra 	$L__BB0_43;
	and.b32  	%r19, %r34, 15;
	setp.lt.u32 	%p40, %r34, 16;
	mov.b32 	%r64, 0;
	@%p40 bra 	$L__BB0_34;
	and.b32  	%r64, %r34, 2147483632;
	neg.s32 	%r62, %r64;
	add.s64 	%rd42, %rd2, 32;
$L__BB0_33:
	.pragma "nounroll";
	ld.global.f32 	%f134, [%rd42+-32];
	div.rn.f32 	%f135, %f134, %f197;
	st.global.f32 	[%rd42+-32], %f135;
	ld.global.f32 	%f136, [%rd42+-28];
	div.rn.f32 	%f137, %f136, %f197;
	st.global.f32 	[%rd42+-28], %f137;
	ld.global.f32 	%f138, [%rd42+-24];
	div.rn.f32 	%f139, %f138, %f197;
	st.global.f32 	[%rd42+-24], %f139;
	ld.global.f32 	%f140, [%rd42+-20];
	div.rn.f32 	%f141, %f140, %f197;
	st.global.f32 	[%rd42+-20], %f141;
	ld.global.f32 	%f142, [%rd42+-16];
	div.rn.f32 	%f143, %f142, %f197;
	st.global.f32 	[%rd42+-16], %f143;
	ld.global.f32 	%f144, [%rd42+-12];
	div.rn.f32 	%f145, %f144, %f197;
	st.global.f32 	[%rd42+-12], %f145;
	ld.global.f32 	%f146, [%rd42+-8];
	div.rn.f32 	%f147, %f146, %f197;
	st.global.f32 	[%rd42+-8], %f147;
	ld.global.f32 	%f148, [%rd42+-4];
	div.rn.f32 	%f149, %f148, %f197;
	st.global.f32 	[%rd42+-4], %f149;
	ld.global.f32 	%f150, [%rd42];
	div.rn.f32 	%f151, %f150, %f197;
	st.global.f32 	[%rd42], %f151;
	ld.global.f32 	%f152, [%rd42+4];
	div.rn.f32 	%f153, %f152, %f197;
	st.global.f32 	[%rd42+4], %f153;
	ld.global.f32 	%f154, [%rd42+8];
	div.rn.f32 	%f155, %f154, %f197;
	st.global.f32 	[%rd42+8], %f155;
	ld.global.f32 	%f156, [%rd42+12];
	div.rn.f32 	%f157, %f156, %f197;
	st.global.f32 	[%rd42+12], %f157;
	ld.global.f32 	%f158, [%rd42+16];
	div.rn.f32 	%f159, %f158, %f197;
	st.global.f32 	[%rd42+16], %f159;
	ld.global.f32 	%f160, [%rd42+20];
	div.rn.f32 	%f161, %f160, %f197;
	st.global.f32 	[%rd42+20], %f161;
	ld.global.f32 	%f162, [%rd42+24];
	div.rn.f32 	%f163, %f162, %f197;
	st.global.f32 	[%rd42+24], %f163;
	ld.global.f32 	%f164, [%rd42+28];
	div.rn.f32 	%f165, %f164, %f197;
	st.global.f32 	[%rd42+28], %f165;
	add.s32 	%r62, %r62, 16;
	add.s64 	%rd42, %rd42, 64;
	setp.ne.s32 	%p41, %r62, 0;
	@%p41 bra 	$L__BB0_33;
$L__BB0_34:
	setp.eq.s32 	%p42, %r19, 0;
	@%p42 bra 	$L__BB0_43;
	and.b32  	%r25, %r34, 7;
	setp.lt.u32 	%p43, %r19, 8;
	@%p43 bra 	$L__BB0_37;
	mul.wide.u32 	%rd31, %r64, 4;
	add.s64 	%rd32, %rd2, %rd31;
	ld.global.f32 	%f166, [%rd32];
	div.rn.f32 	%f167, %f166, %f197;
	st.global.f32 	[%rd32], %f167;
	ld.global.f32 	%f168, [%rd32+4];
	div.rn.f32 	%f169, %f168, %f197;
	st.global.f32 	[%rd32+4], %f169;
	ld.global.f32 	%f170, [%rd32+8];
	div.rn.f32 	%f171, %f170, %f197;
	st.global.f32 	[%rd32+8], %f171;
	ld.global.f32 	%f172, [%rd32+12];
	div.rn.f32 	%f173, %f172, %f197;
	st.global.f32 	[%rd32+12], %f173;
	ld.global.f32 	%f174, [%rd32+16];
	div.rn.f32 	%f175, %f174, %f197;
	st.global.f32 	[%rd32+16], %f175;
	ld.global.f32 	%f176, [%rd32+20];
	div.rn.f32 	%f177, %f176, %f197;
	st.global.f32 	[%rd32+20], %f177;
	ld.global.f32 	%f178, [%rd32+24];
	div.rn.f32 	%f179, %f178, %f197;
	st.global.f32 	[%rd32+24], %f179;
	ld.global.f32 	%f180, [%rd32+28];
	div.rn.f32 	%f181, %f180, %f197;
	st.global.f32 	[%rd32+28], %f181;
	add.s32 	%r64, %r64, 8;
$L__BB0_37:
	setp.eq.s32 	%p44, %r25, 0;
	@%p44 bra 	$L__BB0_43;
	and.b32  	%r28, %r34, 3;
	setp.lt.u32 	%p45, %r25, 4;
	@%p45 bra 	$L__BB0_40;
	mul.wide.u32 	%rd33, %r64, 4;
	add.s64 	%rd34, %rd2, %rd33;
	ld.global.f32 	%f182, [%rd34];
	div.rn.f32 	%f183, %f182, %f197;
	st.global.f32 	[%rd34], %f183;
	ld.global.f32 	%f184, [%rd34+4];
	div.rn.f32 	%f185, %f184, %f197;
	st.global.f32 	[%rd34+4], %f185;
	ld.global.f32 	%f186, [%rd34+8];
	div.rn.f32 	%f187, %f186, %f197;
	st.global.f32 	[%rd34+8], %f187;
	ld.global.f32 	%f188, [%rd34+12];
	div.rn.f32 	%f189, %f188, %f197;
	st.global.f32 	[%rd34+12], %f189;
	add.s32 	%r64, %r64, 4;
$L__BB0_40:
	setp.eq.s32 	%p46, %r28, 0;
	@%p46 bra 	$L__BB0_43;
	mul.wide.u32 	%rd35, %r64, 4;
	add.s64 	%rd43, %rd2, %rd35;
	neg.s32 	%r66, %r28;
$L__BB0_42:
	.pragma "nounroll";
	ld.global.f32 	%f190, [%rd43];
	div.rn.f32 	%f191, %f190, %f197;
	st.global.f32 	[%rd43], %f191;
	add.s64 	%rd43, %rd43, 4;
	add.s32 	%r66, %r66, 1;
	setp.ne.s32 	%p47, %r66, 0;
	@%p47 bra 	$L__BB0_42;
$L__BB0_43:
	ret;

}
	// .globl	_Z13sample_kernelPKfimPi
.visible .entry _Z13sample_kernelPKfimPi(
	.param .u64 .ptr .align 1 _Z13sample_kernelPKfimPi_param_0,
	.param .u32 _Z13sample_kernelPKfimPi_param_1,
	.param .u64 _Z13sample_kernelPKfimPi_param_2,
	.param .u64 .ptr .align 1 _Z13sample_kernelPKfimPi_param_3
)
{
	.reg .pred 	%p<5>;
	.reg .b32 	%r<30>;
	.reg .b32 	%f<8>;
	.reg .b64 	%rd<8>;

	ld.param.u64 	%rd2, [_Z13sample_kernelPKfimPi_param_0];
	ld.param.u32 	%r4, [_Z13sample_kernelPKfimPi_param_1];
	ld.param.u64 	%rd3, [_Z13sample_kernelPKfimPi_param_2];
	ld.param.u64 	%rd4, [_Z13sample_kernelPKfimPi_param_3];
	mov.u32 	%r5, %tid.x;
	mov.u32 	%r6, %ctaid.x;
	or.b32  	%r7, %r5, %r6;
	setp.ne.s32 	%p1, %r7, 0;
	@%p1 bra 	$L__BB1_6;
	cvt.u32.u64 	%r9, %rd3;
	xor.b32  	%r10, %r9, -1429050551;
	mul.lo.s32 	%r11, %r10, 1099087573;
	{ .reg .b32 tmp; mov.b64 {tmp, %r12}, %rd3; }
	xor.b32  	%r13, %r12, -136515619;
	add.s32 	%r14, %r11, 123456789;
	add.s32 	%r15, %r11, 5783321;
	shr.u32 	%r16, %r14, 2;
	xor.b32  	%r17, %r16, %r14;
	shl.b32 	%r18, %r15, 4;
	shl.b32 	%r19, %r17, 1;
	xor.b32  	%r20, %r18, %r19;
	xor.b32  	%r21, %r20, %r15;
	xor.b32  	%r22, %r21, %r17;
	mad.lo.s32 	%r23, %r13, -1703105765, %r11;
	add.s32 	%r24, %r23, %r22;
	add.s32 	%r25, %r24, 6977678;
	cvt.rn.f32.u32 	%f4, %r25;
	fma.rn.f32 	%f1, %f4, 0f2F800000, 0f2F000000;
	setp.lt.s32 	%p2, %r4, 1;
	mov.b32 	%r29, 0;
	@%p2 bra 	$L__BB1_5;
	cvta.to.global.u64 	%rd1, %rd2;
	mov.f32 	%f7, 0f00000000;
	mov.b32 	%r28, 0;
$L__BB1_3:
	mul.wide.u32 	%rd5, %r28, 4;
	add.s64 	%rd6, %rd1, %rd5;
	ld.global.f32 	%f6, [%rd6];
	add.f32 	%f7, %f7, %f6;
	setp.le.f32 	%p3, %f1, %f7;
	mov.u32 	%r29, %r28;
	@%p3 bra 	$L__BB1_5;
	add.s32 	%r28, %r28, 1;
	setp.ne.s32 	%p4, %r28, %r4;
	mov.b32 	%r29, 0;
	@%p4 bra 	$L__BB1_3;
$L__BB1_5:
	cvta.to.global.u64 	%rd7, %rd4;
	st.global.u32 	[%rd7], %r29;
$L__BB1_6:
	ret;

}
	// .globl	_Z13argmax_kernelPKfiPi
.visible .entry _Z13argmax_kernelPKfiPi(
	.param .u64 .ptr .align 1 _Z13argmax_kernelPKfiPi_param_0,
	.param .u32 _Z13argmax_kernelPKfiPi_param_1,
	.param .u64 .ptr .align 1 _Z13argmax_kernelPKfiPi_param_2
)
{
	.reg .pred 	%p<40>;
	.reg .b32 	%r<105>;
	.reg .b32 	%f<71>;
	.reg .b64 	%rd<18>;

	ld.param.u64 	%rd9, [_Z13argmax_kernelPKfiPi_param_0];
	ld.param.u32 	%r30, [_Z13argmax_kernelPKfiPi_param_1];
	ld.param.u64 	%rd8, [_Z13argmax_kernelPKfiPi_param_2];
	cvta.to.global.u64 	%rd1, %rd9;
	mov.u32 	%r31, %tid.x;
	mov.u32 	%r32, %ctaid.x;
	or.b32  	%r33, %r31, %r32;
	setp.ne.s32 	%p1, %r33, 0;
	@%p1 bra 	$L__BB2_15;
	setp.lt.s32 	%p2, %r30, 1;
	mov.b32 	%r104, 0;
	@%p2 bra 	$L__BB2_14;
	and.b32  	%r1, %r30, 15;
	setp.lt.u32 	%p3, %r30, 16;
	mov.f32 	%f67, 0fFF800000;
	mov.b32 	%r96, 0;
	mov.u32 	%r104, %r96;
	@%p3 bra 	$L__BB2_5;
	and.b32  	%r96, %r30, 2147483632;
	add.s64 	%rd16, %rd1, 32;
	mov.f32 	%f67, 0fFF800000;
	mov.b32 	%r90, 0;
	mov.u32 	%r104, %r90;
$L__BB2_4:
	.pragma "nounroll";
	ld.global.f32 	%f12, [%rd16+-32];
	setp.gt.f32 	%p4, %f12, %f67;
	selp.f32 	%f13, %f12, %f67, %p4;
	selp.b32 	%r38, %r90, %r104, %p4;
	ld.global.f32 	%f14, [%rd16+-28];
	setp.gt.f32 	%p5, %f14, %f13;
	selp.f32 	%f15, %f14, %f13, %p5;
	add.s32 	%r39, %r90, 1;
	selp.b32 	%r40, %r39, %r38, %p5;
	ld.global.f32 	%f16, [%rd16+-24];
	setp.gt.f32 	%p6, %f16, %f15;
	selp.f32 	%f17, %f16, %f15, %p6;
	add.s32 	%r41, %r90, 2;
	selp.b32 	%r42, %r41, %r40, %p6;
	ld.global.f32 	%f18, [%rd16+-20];
	setp.gt.f32 	%p7, %f18, %f17;
	selp.f32 	%f19, %f18, %f17, %p7;
	add.s32 	%r43, %r90, 3;
	selp.b32 	%r44, %r43, %r42, %p7;
	ld.global.f32 	%f20, [%rd16+-16];
	setp.gt.f32 	%p8, %f20, %f19;
	selp.f32 	%f21, %f20, %f19, %p8;
	add.s32 	%r45, %r90, 4;
	selp.b32 	%r46, %r45, %r44, %p8;
	ld.global.f32 	%f22, [%rd16+-12];
	setp.gt.f32 	%p9, %f22, %f21;
	selp.f32 	%f23, %f22, %f21, %p9;
	add.s32 	%r47, %r90, 5;
	selp.b32 	%r48, %r47, %r46, %p9;
	ld.global.f32 	%f24, [%rd16+-8];
	setp.gt.f32 	%p10, %f24, %f23;
	selp.f32 	%f25, %f24, %f23, %p10;
	add.s32 	%r49, %r90, 6;
	selp.b32 	%r50, %r49, %r48, %p10;
	ld.global.f32 	%f26, [%rd16+-4];
	setp.gt.f32 	%p11, %f26, %f25;
	selp.f32 	%f27, %f26, %f25, %p11;
	add.s32 	%r51, %r90, 7;
	selp.b32 	%r52, %r51, %r50, %p11;
	ld.global.f32 	%f28, [%rd16];
	setp.gt.f32 	%p12, %f28, %f27;
	selp.f32 	%f29, %f28, %f27, %p12;
	add.s32 	%r53, %r90, 8;
	selp.b32 	%r54, %r53, %r52, %p12;
	ld.global.f32 	%f30, [%rd16+4];
	setp.gt.f32 	%p13, %f30, %f29;
	selp.f32 	%f31, %f30, %f29, %p13;
	add.s32 	%r55, %r90, 9;
	selp.b32 	%r56, %r55, %r54, %p13;
	ld.global.f32 	%f32, [%rd16+8];
	setp.gt.f32 	%p14, %f32, %f31;
	selp.f32 	%f33, %f32, %f31, %p14;
	add.s32 	%r57, %r90, 10;
	selp.b32 	%r58, %r57, %r56, %p14;
	ld.global.f32 	%f34, [%rd16+12];
	setp.gt.f32 	%p15, %f34, %f33;
	selp.f32 	%f35, %f34, %f33, %p15;
	add.s32 	%r59, %r90, 11;
	selp.b32 	%r60, %r59, %r58, %p15;
	ld.global.f32 	%f36, [%rd16+16];
	setp.gt.f32 	%p16, %f36, %f35;
	selp.f32 	%f37, %f36, %f35, %p16;
	add.s32 	%r61, %r90, 12;
	selp.b32 	%r62, %r61, %r60, %p16;
	ld.global.f32 	%f38, [%rd16+20];
	setp.gt.f32 	%p17, %f38, %f37;
	selp.f32 	%f39, %f38, %f37, %p17;
	add.s32 	%r63, %r90, 13;
	selp.b32 	%r64, %r63, %r62, %p17;
	ld.global.f32 	%f40, [%rd16+24];
	setp.gt.f32 	%p18, %f40, %f39;
	selp.f32 	%f41, %f40, %f39, %p18;
	add.s32 	%r65, %r90, 14;
	selp.b32 	%r66, %r65, %r64, %p18;
	ld.global.f32 	%f42, [%rd16+28];
	setp.gt.f32 	%p19, %f42, %f41;
	selp.f32 	%f67, %f42, %f41, %p19;
	add.s32 	%r67, %r90, 15;
	selp.b32 	%r104, %r67, %r66, %p19;
	add.s64 	%rd16, %rd16, 64;
	add.s32 	%r90, %r90, 16;
	setp.ne.s32 	%p20, %r90, %r96;
	@%p20 bra 	$L__BB2_4;
$L__BB2_5:
	setp.eq.s32 	%p21, %r1, 0;
	@%p21 bra 	$L__BB2_14;
	and.b32  	%r10, %r30, 7;
	setp.lt.u32 	%p22, %r1, 8;
	@%p22 bra 	$L__BB2_8;
	mul.wide.u32 	%rd10, %r96, 4;
	add.s64 	%rd11, %rd1, %rd10;
	ld.global.f32 	%f43, [%rd11];
	setp.gt.f32 	%p23, %f43, %f67;
	selp.f32 	%f44, %f43, %f67, %p23;
	selp.b32 	%r69, %r96, %r104, %p23;
	add.s32 	%r70, %r96, 1;
	ld.global.f32 	%f45, [%rd11+4];
	setp.gt.f32 	%p24, %f45, %f44;
	selp.f32 	%f46, %f45, %f44, %p24;
	selp.b32 	%r71, %r70, %r69, %p24;
	add.s32 	%r72, %r96, 2;
	ld.global.f32 	%f47, [%rd11+8];
	setp.gt.f32 	%p25, %f47, %f46;
	selp.f32 	%f48, %f47, %f46, %p25;
	selp.b32 	%r73, %r72, %r71, %p25;
	add.s32 	%r74, %r96, 3;
	ld.global.f32 	%f49, [%rd11+12];
	setp.gt.f32 	%p26, %f49, %f48;
	selp.f32 	%f50, %f49, %f48, %p26;
	selp.b32 	%r75, %r74, %r73, %p26;
	add.s32 	%r76, %r96, 4;
	ld.global.f32 	%f51, [%rd11+16];
	setp.gt.f32 	%p27, %f51, %f50;
	selp.f32 	%f52, %f51, %f50, %p27;
	selp.b32 	%r77, %r76, %r75, %p27;
	add.s32 	%r78, %r96, 5;
	ld.global.f32 	%f53, [%rd11+20];
	setp.gt.f32 	%p28, %f53, %f52;
	selp.f32 	%f54, %f53, %f52, %p28;
	selp.b32 	%r79, %r78, %r77, %p28;
	add.s32 	%r80, %r96, 6;
	ld.global.f32 	%f55, [%rd11+24];
	setp.gt.f32 	%p29, %f55, %f54;
	selp.f32 	%f56, %f55, %f54, %p29;
	selp.b32 	%r81, %r80, %r79, %p29;
	add.s32 	%r82, %r96, 7;
	ld.global.f32 	%f57, [%rd11+28];
	setp.gt.f32 	%p30, %f57, %f56;
	selp.f32 	%f67, %f57, %f56, %p30;
	selp.b32 	%r104, %r82, %r81, %p30;
	add.s32 	%r96, %r96, 8;
$L__BB2_8:
	setp.eq.s32 	%p31, %r10, 0;
	@%p31 bra 	$L__BB2_14;
	and.b32  	%r16, %r30, 3;
	setp.lt.u32 	%p32, %r10, 4;
	@%p32 bra 	$L__BB2_11;
	mul.wide.u32 	%rd12, %r96, 4;
	add.s64 	%rd13, %rd1, %rd12;
	ld.global.f32 	%f58, [%rd13];
	setp.gt.f32 	%p33, %f58, %f67;
	selp.f32 	%f59, %f58, %f67, %p33;
	selp.b32 	%r84, %r96, %r104, %p33;
	add.s32 	%r85, %r96, 1;
	ld.global.f32 	%f60, [%rd13+4];
	setp.gt.f32 	%p34, %f60, %f59;
	selp.f32 	%f61, %f60, %f59, %p34;
	selp.b32 	%r86, %r85, %r84, %p34;
	add.s32 	%r87, %r96, 2;
	ld.global.f32 	%f62, [%rd13+8];
	setp.gt.f32 	%p35, %f62, %f61;
	selp.f32 	%f63, %f62, %f61, %p35;
	selp.b32 	%r88, %r87, %r86, %p35;
	add.s32 	%r89, %r96, 3;
	ld.global.f32 	%f64, [%rd13+12];
	setp.gt.f32 	%p36, %f64, %f63;
	selp.f32 	%f67, %f64, %f63, %p36;
	selp.b32 	%r104, %r89, %r88, %p36;
	add.s32 	%r96, %r96, 4;
$L__BB2_11:
	setp.eq.s32 	%p37, %r16, 0;
	@%p37 bra 	$L__BB2_14;
	mul.wide.u32 	%rd14, %r96, 4;
	add.s64 	%rd17, %rd1, %rd14;
	neg.s32 	%r101, %r16;
$L__BB2_13:
	.pragma "nounroll";
	ld.global.f32 	%f65, [%rd17];
	setp.gt.f32 	%p38, %f65, %f67;
	selp.f32 	%f67, %f65, %f67, %p38;
	selp.b32 	%r104, %r96, %r104, %p38;
	add.s32 	%r96, %r96, 1;
	add.s64 	%rd17, %rd17, 4;
	add.s32 	%r101, %r101, 1;
	setp.ne.s32 	%p39, %r101, 0;
	@%p39 bra 	$L__BB2_13;
$L__BB2_14:
	cvta.to.global.u64 	%rd15, %rd8;
	st.global.u32 	[%rd15], %r104;
$L__BB2_15:
	ret;

}


// ===== COMPILED SASS (sm_100) =====

	.target	sm_100

	.elftype	@"ET_EXEC"


//--------------------- .note.nv.tkinfo           --------------------------
	.section	.note.nv.tkinfo,"",@"SHT_NOTE"
	.sectionflags	@"SHF_NOTE_NV_TKINFO"
	.tkinfo
        /*0018*/ 	.word	0x00000002
        /*0030*/ 	.string	""
        /*0030*/ 	.string	"ptxas"
        /*0030*/ 	.string	"Cuda compilation tools, release 13.0, V13.0.88"
        /*0030*/ 	.string	"Build cuda_13.0.r13.0/compiler.36424714_0"
        /*0030*/ 	.string	"-arch sm_100 -m 64 "



//--------------------- .note.nv.cuinfo           --------------------------
	.section	.note.nv.cuinfo,"",@"SHT_NOTE"
	.sectionflags	@"SHF_NOTE_NV_CUINFO"
        /*0018*/ 	.short	0x0002
        /*001a*/ 	.short	0x0064
        /*001c*/ 	.short	0x0082
	.zero		2


//--------------------- .nv.info                  --------------------------
	.section	.nv.info,"",@"SHT_CUDA_INFO"
	.align	4


	//----- nvinfo : EIATTR_REGCOUNT
	.align		4
        /*0000*/ 	.byte	0x04, 0x2f
        /*0002*/ 	.short	(.L_10 - .L_9)
	.align		4
.L_9:
        /*0004*/ 	.word	index@(_Z14softmax_kernelPKfPfi)
        /*0008*/ 	.word	0x00000013


	//----- nvinfo : EIATTR_FRAME_SIZE
	.align		4
.L_10:
        /*000c*/ 	.byte	0x04, 0x11
        /*000e*/ 	.short	(.L_12 - .L_11)
	.align		4
.L_11:
        /*0010*/ 	.word	index@($__internal_0_$__cuda_sm3x_div_rn_noftz_f32_slowpath)
        /*0014*/ 	.word	0x00000000


	//----- nvinfo : EIATTR_FRAME_SIZE
	.align		4
.L_12:
        /*0018*/ 	.byte	0x04, 0x11
        /*001a*/ 	.short	(.L_14 - .L_13)
	.align		4
.L_13:
        /*001c*/ 	.word	index@(_Z14softmax_kernelPKfPfi)
        /*0020*/ 	.word	0x00000000


	//----- nvinfo : EIATTR_REGCOUNT
	.align		4
.L_14:
        /*0024*/ 	.byte	0x04, 0x2f
        /*0026*/ 	.short	(.L_16 - .L_15)
	.align		4
.L_15:
        /*0028*/ 	.word	index@(_Z13sample_kernelPKfimPi)
        /*002c*/ 	.word	0x0000000a


	//----- nvinfo : EIATTR_FRAME_SIZE
	.align		4
.L_16:
        /*0030*/ 	.byte	0x04, 0x11
        /*0032*/ 	.short	(.L_18 - .L_17)
	.align		4
.L_17:
        /*0034*/ 	.word	index@(_Z13sample_kernelPKfimPi)
        /*0038*/ 	.word	0x00000000


	//----- nvinfo : EIATTR_REGCOUNT
	.align		4
.L_18:
        /*003c*/ 	.byte	0x04, 0x2f
        /*003e*/ 	.short	(.L_20 - .L_19)
	.align		4
.L_19:
        /*0040*/ 	.word	index@(_Z13argmax_kernelPKfiPi)
        /*0044*/ 	.word	0x00000020


	//----- nvinfo : EIATTR_FRAME_SIZE
	.align		4
.L_20:
        /*0048*/ 	.byte	0x04, 0x11
        /*004a*/ 	.short	(.L_22 - .L_21)
	.align		4
.L_21:
        /*004c*/ 	.word	index@(_Z13argmax_kernelPKfiPi)
        /*0050*/ 	.word	0x00000000


	//----- nvinfo : EIATTR_MIN_STACK_SIZE
	.align		4
.L_22:
        /*0054*/ 	.byte	0x04, 0x12
        /*0056*/ 	.short	(.L_24 - .L_23)
	.align		4
.L_23:
        /*0058*/ 	.word	index@(_Z13argmax_kernelPKfiPi)
        /*005c*/ 	.word	0x00000000


	//----- nvinfo : EIATTR_MIN_STACK_SIZE
	.align		4
.L_24:
        /*0060*/ 	.byte	0x04, 0x12
        /*0062*/ 	.short	(.L_26 - .L_25)
	.align		4
.L_25:
        /*0064*/ 	.word	index@(_Z13sample_kernelPKfimPi)
        /*0068*/ 	.word	0x00000000


	//----- nvinfo : EIATTR_MIN_STACK_SIZE
	.align		4
.L_26:
        /*006c*/ 	.byte	0x04, 0x12
        /*006e*/ 	.short	(.L_28 - .L_27)
	.align		4
.L_27:
        /*0070*/ 	.word	index@(_Z14softmax_kernelPKfPfi)
        /*0074*/ 	.word	0x00000000
.L_28:


//--------------------- .nv.compat                --------------------------
	.section	.nv.compat,"",@"SHT_CUDA_COMPAT_INFO"
	.align	4
        /*0000*/ 	.byte	0x02, 0x09, 0x00, 0x00, 0x02, 0x02, 0x01, 0x00, 0x02, 0x05, 0x05, 0x00, 0x03, 0x07, 0x01, 0x01
        /*0010*/ 	.byte	0x02, 0x03, 0x00, 0x00, 0x02, 0x06, 0x01, 0x00, 0x04, 0x0b, 0x08, 0x00, 0x01, 0x00, 0x00, 0x00
        /*0020*/ 	.byte	0x00, 0x00, 0x00, 0x00


//--------------------- .nv.info._Z13argmax_kernelPKfiPi --------------------------
	.section	.nv.info._Z13argmax_kernelPKfiPi,"",@"SHT_CUDA_INFO"
	.sectionflags	@""
	.align	4


	//----- nvinfo : EIATTR_CUDA_API_VERSION
	.align		4
        /*0000*/ 	.byte	0x04, 0x37
        /*0002*/ 	.short	(.L_30 - .L_29)
.L_29:
        /*0004*/ 	.word	0x00000082


	//----- nvinfo : EIATTR_KPARAM_INFO
	.align		4
.L_30:
        /*0008*/ 	.byte	0x04, 0x17
        /*000a*/ 	.short	(.L_32 - .L_31)
.L_31:
        /*000c*/ 	.word	0x00000000
        /*0010*/ 	.short	0x0002
        /*0012*/ 	.short	0x0010
        /*0014*/ 	.byte	0x00, 0xf5, 0x21, 0x00


	//----- nvinfo : EIATTR_KPARAM_INFO
	.align		4
.L_32:
        /*0018*/ 	.byte	0x04, 0x17
        /*001a*/ 	.short	(.L_34 - .L_33)
.L_33:
        /*001c*/ 	.word	0x00000000
        /*0020*/ 	.short	0x0001
        /*0022*/ 	.short	0x0008
        /*0024*/ 	.byte	0x00, 0xf0, 0x11, 0x00


	//----- nvinfo : EIATTR_KPARAM_INFO
	.align		4
.L_34:
        /*0028*/ 	.byte	0x04, 0x17
        /*002a*/ 	.short	(.L_36 - .L_35)
.L_35:
        /*002c*/ 	.word	0x00000000
        /*0030*/ 	.short	0x0000
        /*0032*/ 	.short	0x0000
        /*0034*/ 	.byte	0x00, 0xf5, 0x21, 0x00


	//----- nvinfo : EIATTR_SPARSE_MMA_MASK
	.align		4
.L_36:
        /*0038*/ 	.byte	0x03, 0x50
        /*003a*/ 	.short	0x0000


	//----- nvinfo : EIATTR_MAXREG_COUNT
	.align		4
        /*003c*/ 	.byte	0x03, 0x1b
        /*003e*/ 	.short	0x00ff


	//----- nvinfo : EIATTR_MERCURY_ISA_VERSION
	.align		4
        /*0040*/ 	.byte	0x03, 0x5f
        /*0042*/ 	.short	0x0101


	//----- nvinfo : EIATTR_VRC_CTA_INIT_COUNT
	.align		4
        /*0044*/ 	.byte	0x02, 0x4a
	.zero		1
	.zero		1


	//----- nvinfo : EIATTR_EXIT_INSTR_OFFSETS
	.align		4
        /*0048*/ 	.byte	0x04, 0x1c
        /*004a*/ 	.short	(.L_38 - .L_37)


	//   ....[0]....
.L_37:
        /*004c*/ 	.word	0x00000040


	//   ....[1]....
        /*0050*/ 	.word	0x00000b20


	//----- nvinfo : EIATTR_CBANK_PARAM_SIZE
	.align		4
.L_38:
        /*0054*/ 	.byte	0x03, 0x19
        /*0056*/ 	.short	0x0018


	//----- nvinfo : EIATTR_PARAM_CBANK
	.align		4
        /*0058*/ 	.byte	0x04, 0x0a
        /*005a*/ 	.short	(.L_40 - .L_39)
	.align		4
.L_39:
        /*005c*/ 	.word	index@(.nv.constant0._Z13argmax_kernelPKfiPi)
        /*0060*/ 	.short	0x0380
        /*0062*/ 	.short	0x0018


	//----- nvinfo : EIATTR_SW_WAR
	.align		4
.L_40:
        /*0064*/ 	.byte	0x04, 0x36
        /*0066*/ 	.short	(.L_42 - .L_41)
.L_41:
        /*0068*/ 	.word	0x00000008
.L_42:


//--------------------- .nv.info._Z13sample_kernelPKfimPi --------------------------
	.section	.nv.info._Z13sample_kernelPKfimPi,"",@"SHT_CUDA_INFO"
	.sectionflags	@""
	.align	4


	//----- nvinfo : EIATTR_CUDA_API_VERSION
	.align		4
        /*0000*/ 	.byte	0x04, 0x37
        /*0002*/ 	.short	(.L_44 - .L_43)
.L_43:
        /*0004*/ 	.word	0x00000082


	//----- nvinfo : EIATTR_KPARAM_INFO
	.align		4
.L_44:
        /*0008*/ 	.byte	0x04, 0x17
        /*000a*/ 	.short	(.L_46 - .L_45)
.L_45:
        /*000c*/ 	.word	0x00000000
        /*0010*/ 	.short	0x0003
        /*0012*/ 	.short	0x0018
        /*0014*/ 	.byte	0x00, 0xf5, 0x21, 0x00


	//----- nvinfo : EIATTR_KPARAM_INFO
	.align		4
.L_46:
        /*0018*/ 	.byte	0x04, 0x17
        /*001a*/ 	.short	(.L_48 - .L_47)
.L_47:
        /*001c*/ 	.word	0x00000000
        /*0020*/ 	.short	0x0002
        /*0022*/ 	.short	0x0010
        /*0024*/ 	.byte	0x00, 0xf0, 0x21, 0x00


	//----- nvinfo : EIATTR_KPARAM_INFO
	.align		4
.L_48:
        /*0028*/ 	.byte	0x04, 0x17
        /*002a*/ 	.short	(.L_50 - .L_49)
.L_49:
        /*002c*/ 	.word	0x00000000
        /*0030*/ 	.short	0x0001
        /*0032*/ 	.short	0x0008
        /*0034*/ 	.byte	0x00, 0xf0, 0x11, 0x00


	//----- nvinfo : EIATTR_KPARAM_INFO
	.align		4
.L_50:
        /*0038*/ 	.byte	0x04, 0x17
        /*003a*/ 	.short	(.L_52 - .L_51)
.L_51:
        /*003c*/ 	.word	0x00000000
        /*0040*/ 	.short	0x0000
        /*0042*/ 	.short	0x0000
        /*0044*/ 	.byte	0x00, 0xf5, 0x21, 0x00


	//----- nvinfo : EIATTR_SPARSE_MMA_MASK
	.align		4
.L_52:
        /*0048*/ 	.byte	0x03, 0x50
        /*004a*/ 	.short	0x0000


	//----- nvinfo : EIATTR_MAXREG_COUNT
	.align		4
        /*004c*/ 	.byte	0x03, 0x1b
        /*004e*/ 	.short	0x00ff


	//----- nvinfo : EIATTR_MERCURY_ISA_VERSION
	.align		4
        /*0050*/ 	.byte	0x03, 0x5f
        /*0052*/ 	.short	0x0101


	//----- nvinfo : EIATTR_VRC_CTA_INIT_COUNT
	.align		4
        /*0054*/ 	.byte	0x02, 0x4a
	.zero		1
	.zero		1


	//----- nvinfo : EIATTR_EXIT_INSTR_OFFSETS
	.align		4
        /*0058*/ 	.byte	0x04, 0x1c
        /*005a*/ 	.short	(.L_54 - .L_53)


	//   ....[0]....
.L_53:
        /*005c*/ 	.word	0x00000040


	//   ....[1]....
        /*0060*/ 	.word	0x00000290


	//----- nvinfo : EIATTR_CBANK_PARAM_SIZE
	.align		4
.L_54:
        /*0064*/ 	.byte	0x03, 0x19
        /*0066*/ 	.short	0x0020


	//----- nvinfo : EIATTR_PARAM_CBANK
	.align		4
        /*0068*/ 	.byte	0x04, 0x0a
        /*006a*/ 	.short	(.L_56 - .L_55)
	.align		4
.L_55:
        /*006c*/ 	.word	index@(.nv.constant0._Z13sample_kernelPKfimPi)
        /*0070*/ 	.short	0x0380
        /*0072*/ 	.short	0x0020


	//----- nvinfo : EIATTR_SW_WAR
	.align		4
.L_56:
        /*0074*/ 	.byte	0x04, 0x36
        /*0076*/ 	.short	(.L_58 - .L_57)
.L_57:
        /*0078*/ 	.word	0x00000008
.L_58:


//--------------------- .nv.info._Z14softmax_kernelPKfPfi --------------------------
	.section	.nv.info._Z14softmax_kernelPKfPfi,"",@"SHT_CUDA_INFO"
	.sectionflags	@""
	.align	4


	//----- nvinfo : EIATTR_CUDA_API_VERSION
	.align		4
        /*0000*/ 	.byte	0x04, 0x37
        /*0002*/ 	.short	(.L_60 - .L_59)
.L_59:
        /*0004*/ 	.word	0x00000082


	//----- nvinfo : EIATTR_KPARAM_INFO
	.align		4
.L_60:
        /*0008*/ 	.byte	0x04, 0x17
        /*000a*/ 	.short	(.L_62 - .L_61)
.L_61:
        /*000c*/ 	.word	0x00000000
        /*0010*/ 	.short	0x0002
        /*0012*/ 	.short	0x0010
        /*0014*/ 	.byte	0x00, 0xf0, 0x11, 0x00


	//----- nvinfo : EIATTR_KPARAM_INFO
	.align		4
.L_62:
        /*0018*/ 	.byte	0x04, 0x17
        /*001a*/ 	.short	(.L_64 - .L_63)
.L_63:
        /*001c*/ 	.word	0x00000000
        /*0020*/ 	.short	0x0001
        /*0022*/ 	.short	0x0008
        /*0024*/ 	.byte	0x00, 0xf5, 0x21, 0x00


	//----- nvinfo : EIATTR_KPARAM_INFO
	.align		4
.L_64:
        /*0028*/ 	.byte	0x04, 0x17
        /*002a*/ 	.short	(.L_66 - .L_65)
.L_65:
        /*002c*/ 	.word	0x00000000
        /*0030*/ 	.short	0x0000
        /*0032*/ 	.short	0x0000
        /*0034*/ 	.byte	0x00, 0xf5, 0x21, 0x00


	//----- nvinfo : EIATTR_SPARSE_MMA_MASK
	.align		4
.L_66:
        /*0038*/ 	.byte	0x03, 0x50
        /*003a*/ 	.short	0x0000


	//----- nvinfo : EIATTR_MAXREG_COUNT
	.align		4
        /*003c*/ 	.byte	0x03, 0x1b
        /*003e*/ 	.short	0x00ff


	//----- nvinfo : EIATTR_MERCURY_ISA_VERSION
	.align		4
        /*0040*/ 	.byte	0x03, 0x5f
        /*0042*/ 	.short	0x0101


	//----- nvinfo : EIATTR_VRC_CTA_INIT_COUNT
	.align		4
        /*0044*/ 	.byte	0x02, 0x4a
	.zero		1
	.zero		1


	//----- nvinfo : EIATTR_EXIT_INSTR_OFFSETS
	.align		4
        /*0048*/ 	.byte	0x04, 0x1c
        /*004a*/ 	.short	(.L_68 - .L_67)


	//   ....[0]....
.L_67:
        /*004c*/ 	.word	0x00000040


	//   ....[1]....
        /*0050*/ 	.word	0x00000cb0


	//   ....[2]....
        /*0054*/ 	.word	0x00001b60


	//   ....[3]....
        /*0058*/ 	.word	0x000022b0


	//   ....[4]....
        /*005c*/ 	.word	0x000026a0


	//   ....[5]....
        /*0060*/ 	.word	0x00002800


	//----- nvinfo : EIATTR_CRS_STACK_SIZE
	.align		4
.L_68:
        /*0064*/ 	.byte	0x04, 0x1e
        /*0066*/ 	.short	(.L_70 - .L_69)
.L_69:
        /*0068*/ 	.word	0x00000000


	//----- nvinfo : EIATTR_CBANK_PARAM_SIZE
	.align		4
.L_70:
        /*006c*/ 	.byte	0x03, 0x19
        /*006e*/ 	.short	0x0014


	//----- nvinfo : EIATTR_PARAM_CBANK
	.align		4
        /*0070*/ 	.byte	0x04, 0x0a
        /*0072*/ 	.short	(.L_72 - .L_71)
	.align		4
.L_71:
        /*0074*/ 	.word	index@(.nv.constant0._Z14softmax_kernelPKfPfi)
        /*0078*/ 	.short	0x0380
        /*007a*/ 	.short	0x0014


	//----- nvinfo : EIATTR_SW_WAR
	.align		4
.L_72:
        /*007c*/ 	.byte	0x04, 0x36
        /*007e*/ 	.short	(.L_74 - .L_73)
.L_73:
        /*0080*/ 	.word	0x00000008
.L_74:


//--------------------- .nv.callgraph             --------------------------
	.section	.nv.callgraph,"",@"SHT_CUDA_CALLGRAPH"
	.align	4
	.sectionentsize	8
	.align		4
        /*0000*/ 	.word	0x00000000
	.align		4
        /*0004*/ 	.word	0xffffffff
	.align		4
        /*0008*/ 	.word	0x00000000
	.align		4
        /*000c*/ 	.word	0xfffffffe
	.align		4
        /*0010*/ 	.word	0x00000000
	.align		4
        /*0014*/ 	.word	0xfffffffd
	.align		4
        /*0018*/ 	.word	0x00000000
	.align		4
        /*001c*/ 	.word	0xfffffffc


//--------------------- .nv.constant4             --------------------------
	.section	.nv.constant4,"a",@progbits
	.align	8
	.align		8
.nv.constant4:
        /*0000*/ 	.dword	precalc_xorwow_matrix
	.align		8
        /*0008*/ 	.dword	precalc_xorwow_offset_matrix
	.align		8
        /*0010*/ 	.dword	mrg32k3aM1
	.align		8
        /*0018*/ 	.dword	mrg32k3aM2
	.align		8
        /*0020*/ 	.dword	mrg32k3aM1SubSeq
	.align		8
        /*0028*/ 	.dword	mrg32k3aM2SubSeq
	.align		8
        /*0030*/ 	.dword	mrg32k3aM1Seq
	.align		8
        /*0038*/ 	.dword	mrg32k3aM2Seq


//--------------------- .nv.constant3             --------------------------
	.section	.nv.constant3,"a",@progbits
	.align	8
.nv.constant3:
	.type		__cr_lgamma_table,@object
	.size		__cr_lgamma_table,(.L_8 - __cr_lgamma_table)
__cr_lgamma_table:
        /*0000*/ 	.byte	0x00, 0x00, 0x00, 0x00, 0x00, 0x00, 0x00, 0x00, 0x00, 0x00, 0x00, 0x00, 0x00, 0x00, 0x00, 0x00
        /*0010*/ 	.byte	0xef, 0x39, 0xfa, 0xfe, 0x42, 0x2e, 0xe6, 0x3f, 0x02, 0x20, 0x2a, 0xfa, 0x0b, 0xab, 0xfc, 0x3f
        /*0020*/ 	.byte	0xf9, 0x2c, 0x92, 0x7c, 0xa7, 0x6c, 0x09, 0x40, 0xc9, 0x79, 0x44, 0x3c, 0x64, 0x26, 0x13, 0x40
        /*0030*/ 	.byte	0xca, 0x01, 0xcf, 0x3a, 0x27, 0x51, 0x1a, 0x40, 0x30, 0xcc, 0x2d, 0xf3, 0xe1, 0x0c, 0x21, 0x40
        /*0040*/ 	.byte	0x0d, 0xb7, 0xfc, 0x82, 0x8e, 0x35, 0x25, 0x40
.L_8:


//--------------------- .text._Z13argmax_kernelPKfiPi --------------------------
	.section	.text._Z13argmax_kernelPKfiPi,"ax",@progbits
	.align	128
        .global         _Z13argmax_kernelPKfiPi
        .type           _Z13argmax_kernelPKfiPi,@function
        .size           _Z13argmax_kernelPKfiPi,(.L_x_64 - _Z13argmax_kernelPKfiPi)
        .other          _Z13argmax_kernelPKfiPi,@"STO_CUDA_ENTRY STV_DEFAULT"
_Z13argmax_kernelPKfiPi:
.text._Z13argmax_kernelPKfiPi:
[----:B------:R-:W-:Y:S01]  /*0000*/  LDC R1, c[0x0][0x37c] ;  /* 0x0000df00ff017b82 */ /* 0x000fe20000000800 */
[----:B------:R-:W0:Y:S07]  /*0010*/  S2R R0, SR_TID.X ;  /* 0x0000000000007919 */ /* 0x000e2e0000002100 */
[----:B------:R-:W0:Y:S02]  /*0020*/  S2UR UR4, SR_CTAID.X ;  /* 0x00000000000479c3 */ /* 0x000e240000002500 */
[----:B0-----:R-:W-:-:S13]  /*0030*/  LOP3.LUT P0, RZ, R0, UR4, RZ, 0xfc, !PT ;  /* 0x0000000400ff7c12 */ /* 0x001fda000f80fcff */
[----:B------:R-:W-:Y:S05]  /*0040*/  @P0 EXIT ;  /* 0x000000000000094d */ /* 0x000fea0003800000 */
[----:B------:R-:W0:Y:S01]  /*0050*/  LDCU UR6, c[0x0][0x388] ;  /* 0x00007100ff0677ac */ /* 0x000e220008000800 */
[----:B------:R-:W-:Y:S01]  /*0060*/  IMAD.MOV.U32 R0, RZ, RZ, RZ ;  /* 0x000000ffff007224 */ /* 0x000fe200078e00ff */
[----:B------:R-:W1:Y:S01]  /*0070*/  LDCU.64 UR10, c[0x0][0x358] ;  /* 0x00006b00ff0a77ac */ /* 0x000e620008000a00 */
[----:B0-----:R-:W-:-:S09]  /*0080*/  UISETP.GE.AND UP0, UPT, UR6, 0x1, UPT ;  /* 0x000000010600788c */ /* 0x001fd2000bf06270 */
[----:B-1----:R-:W-:Y:S05]  /*0090*/  BRA.U !UP0, `(.L_x_0) ;  /* 0x0000000908987547 */ /* 0x002fea000b800000 */
[----:B------:R-:W-:Y:S01]  /*00a0*/  UISETP.GE.U32.AND UP1, UPT, UR6, 0x10, UPT ;  /* 0x000000100600788c */ /* 0x000fe2000bf26070 */
[----:B------:R-:W-:Y:S01]  /*00b0*/  IMAD.MOV.U32 R2, RZ, RZ, -0x800000 ;  /* 0xff800000ff027424 */ /* 0x000fe200078e00ff */
[----:B------:R-:W-:Y:S01]  /*00c0*/  ULOP3.LUT UR7, UR6, 0xf, URZ, 0xc0, !UPT ;  /* 0x0000000f06077892 */ /* 0x000fe2000f8ec0ff */
[----:B------:R-:W-:Y:S02]  /*00d0*/  IMAD.MOV.U32 R3, RZ, RZ, RZ ;  /* 0x000000ffff037224 */ /* 0x000fe400078e00ff */
[----:B------:R-:W-:Y:S01]  /*00e0*/  IMAD.MOV.U32 R0, RZ, RZ, RZ ;  /* 0x000000ffff007224 */ /* 0x000fe200078e00ff */
[----:B------:R-:W-:-:S03]  /*00f0*/  UISETP.NE.AND UP0, UPT, UR7, URZ, UPT ;  /* 0x000000ff0700728c */ /* 0x000fc6000bf05270 */
[----:B------:R-:W-:Y:S08]  /*0100*/  BRA.U !UP1, `(.L_x_1) ;  /* 0x00000005093c7547 */ /* 0x000ff0000b800000 */
[----:B------:R-:W0:Y:S01]  /*0110*/  LDCU.64 UR4, c[0x0][0x380] ;  /* 0x00007000ff0477ac */ /* 0x000e220008000a00 */
[----:B------:R-:W-:Y:S02]  /*0120*/  IMAD.MOV.U32 R2, RZ, RZ, -0x800000 ;  /* 0xff800000ff027424 */ /* 0x000fe400078e00ff */
[----:B------:R-:W-:Y:S01]  /*0130*/  IMAD.MOV.U32 R6, RZ, RZ, RZ ;  /* 0x000000ffff067224 */ /* 0x000fe200078e00ff */
[----:B------:R-:W-:Y:S01]  /*0140*/  ULOP3.LUT UR8, UR6, 0x7ffffff0, URZ, 0xc0, !UPT ;  /* 0x7ffffff006087892 */ /* 0x000fe2000f8ec0ff */
[----:B------:R-:W-:-:S05]  /*0150*/  IMAD.MOV.U32 R0, RZ, RZ, RZ ;  /* 0x000000ffff007224 */ /* 0x000fca00078e00ff */
[----:B------:R-:W-:Y:S01]  /*0160*/  IMAD.U32 R3, RZ, RZ, UR8 ;  /* 0x00000008ff037e24 */ /* 0x000fe2000f8e00ff */
[----:B0-----:R-:W-:-:S04]  /*0170*/  UIADD3 UR4, UP1, UPT, UR4, 0x20, URZ ;  /* 0x0000002004047890 */ /* 0x001fc8000ff3e0ff */
[----:B------:R-:W-:Y:S02]  /*0180*/  UIADD3.X UR5, UPT, UPT, URZ, UR5, URZ, UP1, !UPT ;  /* 0x00000005ff057290 */ /* 0x000fe40008ffe4ff */
[----:B------:R-:W-:-:S04]  /*0190*/  IMAD.U32 R4, RZ, RZ, UR4 ;  /* 0x00000004ff047e24 */ /* 0x000fc8000f8e00ff */
[----:B------:R-:W-:-:S07]  /*01a0*/  IMAD.U32 R5, RZ, RZ, UR5 ;  /* 0x00000005ff057e24 */ /* 0x000fce000f8e00ff */
.L_x_2:
[----:B------:R-:W2:Y:S04]  /*01b0*/  LDG.E R17, desc[UR10][R4.64+-0x20] ;  /* 0xffffe00a04117981 */ /* 0x000ea8000c1e1900 */
[----:B------:R-:W3:Y:S04]  /*01c0*/  LDG.E R19, desc[UR10][R4.64+-0x1c] ;  /* 0xffffe40a04137981 */ /* 0x000ee8000c1e1900 */
[----:B------:R-:W4:Y:S04]  /*01d0*/  LDG.E R21, desc[UR10][R4.64+-0x18] ;  /* 0xffffe80a04157981 */ /* 0x000f28000c1e1900 */
[----:B------:R-:W5:Y:S04]  /*01e0*/  LDG.E R23, desc[UR10][R4.64+-0x14] ;  /* 0xffffec0a04177981 */ /* 0x000f68000c1e1900 */
        /* <DEDUP_REMOVED lines=11> */
[----:B------:R0:W5:Y:S01]  /*02a0*/  LDG.E R7, desc[UR10][R4.64+0x1c] ;  /* 0x00001c0a04077981 */ /* 0x000162000c1e1900 */
[----:B--2---:R-:W-:-:S04]  /*02b0*/  FSETP.GT.AND P3, PT, R17, R2, PT ;  /* 0x000000021100720b */ /* 0x004fc80003f64000 */
[----:B------:R-:W-:Y:S02]  /*02c0*/  FSEL R2, R17, R2, P3 ;  /* 0x0000000211027208 */ /* 0x000fe40001800000 */
[----:B------:R-:W-:Y:S02]  /*02d0*/  SEL R0, R6, R0, P3 ;  /* 0x0000000006007207 */ /* 0x000fe40001800000 */
[----:B---3--:R-:W-:-:S04]  /*02e0*/  FSETP.GT.AND P4, PT, R19, R2, PT ;  /* 0x000000021300720b */ /* 0x008fc80003f84000 */
[----:B------:R-:W-:-:S04]  /*02f0*/  FSEL R2, R19, R2, P4 ;  /* 0x0000000213027208 */ /* 0x000fc80002000000 */
[----:B----4-:R-:W-:-:S04]  /*0300*/  FSETP.GT.AND P5, PT, R21, R2, PT ;  /* 0x000000021500720b */ /* 0x010fc80003fa4000 */
[----:B------:R-:W-:Y:S01]  /*0310*/  FSEL R2, R21, R2, P5 ;  /* 0x0000000215027208 */ /* 0x000fe20002800000 */
[----:B------:R-:W-:-:S03]  /*0320*/  @P4 VIADD R0, R6, 0x1 ;  /* 0x0000000106004836 */ /* 0x000fc60000000000 */
[----:B-----5:R-:W-:-:S04]  /*0330*/  FSETP.GT.AND P6, PT, R23, R2, PT ;  /* 0x000000021700720b */ /* 0x020fc80003fc4000 */
[----:B------:R-:W-:Y:S01]  /*0340*/  FSEL R2, R23, R2, P6 ;  /* 0x0000000217027208 */ /* 0x000fe20003000000 */
[----:B------:R-:W-:-:S03]  /*0350*/  @P5 VIADD R0, R6, 0x2 ;  /* 0x0000000206005836 */ /* 0x000fc60000000000 */
[----:B------:R-:W-:-:S04]  /*0360*/  FSETP.GT.AND P0, PT, R25, R2, PT ;  /* 0x000000021900720b */ /* 0x000fc80003f04000 */
        /* <DEDUP_REMOVED lines=31> */
[----:B------:R-:W-:Y:S01]  /*0560*/  @P2 VIADD R0, R6, 0xd ;  /* 0x0000000d06002836 */ /* 0x000fe20000000000 */
[----:B0-----:R-:W-:Y:S02]  /*0570*/  IADD3 R4, P2, PT, R4, 0x40, RZ ;  /* 0x0000004004047810 */ /* 0x001fe40007f5e0ff */
[----:B------:R-:W-:-:S03]  /*0580*/  FSETP.GT.AND P0, PT, R7, R2, PT ;  /* 0x000000020700720b */ /* 0x000fc60003f04000 */
[----:B------:R-:W-:Y:S01]  /*0590*/  IMAD.X R5, RZ, RZ, R5, P2 ;  /* 0x000000ffff057224 */ /* 0x000fe200010e0605 */
[----:B------:R-:W-:Y:S01]  /*05a0*/  FSEL R2, R7, R2, P0 ;  /* 0x0000000207027208 */ /* 0x000fe20000000000 */
[----:B------:R-:W-:-:S08]  /*05b0*/  @P3 VIADD R0, R6, 0xe ;  /* 0x0000000e06003836 */ /* 0x000fd00000000000 */
[C---:B------:R-:W-:Y:S02]  /*05c0*/  @P0 VIADD R0, R6.reuse, 0xf ;  /* 0x0000000f06000836 */ /* 0x040fe40000000000 */
[----:B------:R-:W-:-:S05]  /*05d0*/  VIADD R6, R6, 0x10 ;  /* 0x0000001006067836 */ /* 0x000fca0000000000 */
[----:B------:R-:W-:-:S13]  /*05e0*/  ISETP.NE.AND P1, PT, R6, R3, PT ;  /* 0x000000030600720c */ /* 0x000fda0003f25270 */
[----:B------:R-:W-:Y:S05]  /*05f0*/  @P1 BRA `(.L_x_2) ;  /* 0xfffffff800ec1947 */ /* 0x000fea000383ffff */
.L_x_1:
[----:B------:R-:W-:Y:S05]  /*0600*/  BRA.U !UP0, `(.L_x_0) ;  /* 0x00000005083c7547 */ /* 0x000fea000b800000 */
[----:B------:R-:W-:Y:S02]  /*0610*/  UISETP.GE.U32.AND UP0, UPT, UR7, 0x8, UPT ;  /* 0x000000080700788c */ /* 0x000fe4000bf06070 */
[----:B------:R-:W-:-:S04]  /*0620*/  ULOP3.LUT UR5, UR6, 0x7, URZ, 0xc0, !UPT ;  /* 0x0000000706057892 */ /* 0x000fc8000f8ec0ff */
[----:B------:R-:W-:-:S03]  /*0630*/  UISETP.NE.AND UP1, UPT, UR5, URZ, UPT ;  /* 0x000000ff0500728c */ /* 0x000fc6000bf25270 */
[----:B------:R-:W-:Y:S08]  /*0640*/  BRA.U !UP0, `(.L_x_3) ;  /* 0x00000001088c7547 */ /* 0x000ff0000b800000 */
[----:B------:R-:W0:Y:S02]  /*0650*/  LDC.64 R4, c[0x0][0x380] ;  /* 0x0000e000ff047b82 */ /* 0x000e240000000a00 */
[----:B0-----:R-:W-:-:S05]  /*0660*/  IMAD.WIDE.U32 R4, R3, 0x4, R4 ;  /* 0x0000000403047825 */ /* 0x001fca00078e0004 */
[----:B------:R-:W2:Y:S04]  /*0670*/  LDG.E R7, desc[UR10][R4.64] ;  /* 0x0000000a04077981 */ /* 0x000ea8000c1e1900 */
[----:B------:R-:W3:Y:S04]  /*0680*/  LDG.E R9, desc[UR10][R4.64+0x4] ;  /* 0x0000040a04097981 */ /* 0x000ee8000c1e1900 */
[----:B------:R-:W4:Y:S04]  /*0690*/  LDG.E R11, desc[UR10][R4.64+0x8] ;  /* 0x0000080a040b7981 */ /* 0x000f28000c1e1900 */
[----:B------:R-:W5:Y:S04]  /*06a0*/  LDG.E R13, desc[UR10][R4.64+0xc] ;  /* 0x00000c0a040d7981 */ /* 0x000f68000c1e1900 */
[----:B------:R-:W5:Y:S04]  /*06b0*/  LDG.E R15, desc[UR10][R4.64+0x10] ;  /* 0x0000100a040f7981 */ /* 0x000f68000c1e1900 */
[----:B------:R-:W5:Y:S04]  /*06c0*/  LDG.E R17, desc[UR10][R4.64+0x14] ;  /* 0x0000140a04117981 */ /* 0x000f68000c1e1900 */
[----:B------:R-:W5:Y:S04]  /*06d0*/  LDG.E R19, desc[UR10][R4.64+0x18] ;  /* 0x0000180a04137981 */ /* 0x000f68000c1e1900 */
[----:B------:R-:W5:Y:S01]  /*06e0*/  LDG.E R21, desc[UR10][R4.64+0x1c] ;  /* 0x00001c0a04157981 */ /* 0x000f62000c1e1900 */
        /* <DEDUP_REMOVED lines=22> */
[----:B------:R-:W-:-:S08]  /*0850*/  @P2 VIADD R0, R3, 0x6 ;  /* 0x0000000603002836 */ /* 0x000fd00000000000 */
[C---:B------:R-:W-:Y:S02]  /*0860*/  @P3 VIADD R0, R3.reuse, 0x7 ;  /* 0x0000000703003836 */ /* 0x040fe40000000000 */
[----:B------:R-:W-:-:S07]  /*0870*/  VIADD R3, R3, 0x8 ;  /* 0x0000000803037836 */ /* 0x000fce0000000000 */
.L_x_3:
        /* <DEDUP_REMOVED lines=21> */
[----:B------:R-:W-:-:S08]  /*09d0*/  @P2 VIADD R0, R3, 0x2 ;  /* 0x0000000203002836 */ /* 0x000fd00000000000 */
[C---:B------:R-:W-:Y:S02]  /*09e0*/  @P3 VIADD R0, R3.reuse, 0x3 ;  /* 0x0000000303003836 */ /* 0x040fe40000000000 */
[----:B------:R-:W-:-:S07]  /*09f0*/  VIADD R3, R3, 0x4 ;  /* 0x0000000403037836 */ /* 0x000fce0000000000 */
.L_x_4:
[----:B------:R-:W-:Y:S05]  /*0a00*/  BRA.U !UP1, `(.L_x_0) ;  /* 0x00000001093c7547 */ /* 0x000fea000b800000 */
[----:B------:R-:W0:Y:S01]  /*0a10*/  LDC.64 R4, c[0x0][0x380] ;  /* 0x0000e000ff047b82 */ /* 0x000e220000000a00 */
[----:B------:R-:W-:Y:S01]  /*0a20*/  UIADD3 UR4, UPT, UPT, -UR4, URZ, URZ ;  /* 0x000000ff04047290 */ /* 0x000fe2000fffe1ff */
[----:B0-----:R-:W-:-:S04]  /*0a30*/  IMAD.WIDE.U32 R4, R3, 0x4, R4 ;  /* 0x0000000403047825 */ /* 0x001fc800078e0004 */
[----:B------:R-:W-:-:S07]  /*0a40*/  IMAD.MOV.U32 R7, RZ, RZ, R5 ;  /* 0x000000ffff077224 */ /* 0x000fce00078e0005 */
.L_x_5:
[----:B------:R-:W-:-:S06]  /*0a50*/  IMAD.MOV.U32 R5, RZ, RZ, R7 ;  /* 0x000000ffff057224 */ /* 0x000fcc00078e0007 */
[----:B------:R0:W2:Y:S01]  /*0a60*/  LDG.E R5, desc[UR10][R4.64] ;  /* 0x0000000a04057981 */ /* 0x0000a2000c1e1900 */
[----:B------:R-:W-:-:S04]  /*0a70*/  UIADD3 UR4, UPT, UPT, UR4, 0x1, URZ ;  /* 0x0000000104047890 */ /* 0x000fc8000fffe0ff */
[----:B------:R-:W-:Y:S01]  /*0a80*/  UISETP.NE.AND UP0, UPT, UR4, URZ, UPT ;  /* 0x000000ff0400728c */ /* 0x000fe2000bf05270 */
[----:B0-----:R-:W-:-:S05]  /*0a90*/  IADD3 R4, P1, PT, R4, 0x4, RZ ;  /* 0x0000000404047810 */ /* 0x001fca0007f3e0ff */
[----:B------:R-:W-:Y:S01]  /*0aa0*/  IMAD.X R7, RZ, RZ, R7, P1 ;  /* 0x000000ffff077224 */ /* 0x000fe200008e0607 */
[----:B--2---:R-:W-:-:S04]  /*0ab0*/  FSETP.GT.AND P0, PT, R5, R2, PT ;  /* 0x000000020500720b */ /* 0x004fc80003f04000 */
[C---:B------:R-:W-:Y:S01]  /*0ac0*/  SEL R0, R3.reuse, R0, P0 ;  /* 0x0000000003007207 */ /* 0x040fe20000000000 */
[----:B------:R-:W-:Y:S01]  /*0ad0*/  VIADD R3, R3, 0x1 ;  /* 0x0000000103037836 */ /* 0x000fe20000000000 */
[----:B------:R-:W-:Y:S01]  /*0ae0*/  FSEL R2, R5, R2, P0 ;  /* 0x0000000205027208 */ /* 0x000fe20000000000 */
[----:B------:R-:W-:Y:S06]  /*0af0*/  BRA.U UP0, `(.L_x_5) ;  /* 0xfffffffd00d47547 */ /* 0x000fec000b83ffff */
.L_x_0:
[----:B------:R-:W0:Y:S02]  /*0b00*/  LDC.64 R2, c[0x0][0x390] ;  /* 0x0000e400ff027b82 */ /* 0x000e240000000a00 */
[----:B0-----:R-:W-:Y:S01]  /*0b10*/  STG.E desc[UR10][R2.64], R0 ;  /* 0x0000000002007986 */ /* 0x001fe2000c10190a */
[----:B------:R-:W-:Y:S05]  /*0b20*/  EXIT ;  /* 0x000000000000794d */ /* 0x000fea0003800000 */
.L_x_6:
[----:B------:R-:W-:-:S00]  /*0b30*/  BRA `(.L_x_6) ;  /* 0xfffffffc00fc7947 */ /* 0x000fc0000383ffff */
[----:B------:R-:W-:-:S00]  /*0b40*/  NOP ;  /* 0x0000000000007918 */ /* 0x000fc00000000000 */
        /* <DEDUP_REMOVED lines=11> */
.L_x_64:


//--------------------- .text._Z13sample_kernelPKfimPi --------------------------
	.section	.text._Z13sample_kernelPKfimPi,"ax",@progbits
	.align	128
        .global         _Z13sample_kernelPKfimPi
        .type           _Z13sample_kernelPKfimPi,@function
        .size           _Z13sample_kernelPKfimPi,(.L_x_65 - _Z13sample_kernelPKfimPi)
        .other          _Z13sample_kernelPKfimPi,@"STO_CUDA_ENTRY STV_DEFAULT"
_Z13sample_kernelPKfimPi:
.text._Z13sample_kernelPKfimPi:
[----:B------:R-:W-:Y:S01]  /*0000*/  LDC R1, c[0x0][0x37c] ;  /* 0x0000df00ff017b82 */ /* 0x000fe20000000800 */
[----:B------:R-:W0:Y:S07]  /*0010*/  S2R R0, SR_TID.X ;  /* 0x0000000000007919 */ /* 0x000e2e0000002100 */
[----:B------:R-:W0:Y:S02]  /*0020*/  S2UR UR4, SR_CTAID.X ;  /* 0x00000000000479c3 */ /* 0x000e240000002500 */
[----:B0-----:R-:W-:-:S13]  /*0030*/  LOP3.LUT P0, RZ, R0, UR4, RZ, 0xfc, !PT ;  /* 0x0000000400ff7c12 */ /* 0x001fda000f80fcff */
[----:B------:R-:W-:Y:S05]  /*0040*/  @P0 EXIT ;  /* 0x000000000000094d */ /* 0x000fea0003800000 */
[----:B------:R-:W0:Y:S01]  /*0050*/  LDCU.64 UR8, c[0x0][0x390] ;  /* 0x00007200ff0877ac */ /* 0x000e220008000a00 */
[----:B------:R-:W-:Y:S02]  /*0060*/  IMAD.MOV.U32 R3, RZ, RZ, 0x2f800000 ;  /* 0x2f800000ff037424 */ /* 0x000fe400078e00ff */
[----:B------:R-:W-:Y:S01]  /*0070*/  IMAD.MOV.U32 R7, RZ, RZ, RZ ;  /* 0x000000ffff077224 */ /* 0x000fe200078e00ff */
[----:B------:R-:W1:Y:S01]  /*0080*/  LDCU UR10, c[0x0][0x388] ;  /* 0x00007100ff0a77ac */ /* 0x000e620008000800 */
[----:B0-----:R-:W-:-:S04]  /*0090*/  ULOP3.LUT UR4, UR8, 0xaad26b49, URZ, 0x3c, !UPT ;  /* 0xaad26b4908047892 */ /* 0x001fc8000f8e3cff */
[----:B------:R-:W-:Y:S02]  /*00a0*/  UIMAD UR4, UR4, 0x4182bed5, URZ ;  /* 0x4182bed5040478a4 */ /* 0x000fe4000f8e02ff */
[----:B-1----:R-:W-:Y:S02]  /*00b0*/  UISETP.GE.AND UP0, UPT, UR10, 0x1, UPT ;  /* 0x000000010a00788c */ /* 0x002fe4000bf06270 */
[----:B------:R-:W-:Y:S02]  /*00c0*/  UIADD3 UR5, UPT, UPT, UR4, 0x75bcd15, URZ ;  /* 0x075bcd1504057890 */ /* 0x000fe4000fffe0ff */
[----:B------:R-:W-:Y:S02]  /*00d0*/  UIADD3 UR6, UPT, UPT, UR4, 0x583f19, URZ ;  /* 0x00583f1904067890 */ /* 0x000fe4000fffe0ff */
[----:B------:R-:W-:Y:S02]  /*00e0*/  USHF.R.U32.HI UR7, URZ, 0x2, UR5 ;  /* 0x00000002ff077899 */ /* 0x000fe40008011605 */
[----:B------:R-:W-:-:S02]  /*00f0*/  USHF.L.U32 UR8, UR6, 0x4, URZ ;  /* 0x0000000406087899 */ /* 0x000fc400080006ff */
[----:B------:R-:W-:Y:S02]  /*0100*/  ULOP3.LUT UR7, UR7, UR5, URZ, 0x3c, !UPT ;  /* 0x0000000507077292 */ /* 0x000fe4000f8e3cff */
[----:B------:R-:W-:Y:S02]  /*0110*/  ULOP3.LUT UR5, UR9, 0xf7dcefdd, URZ, 0x3c, !UPT ;  /* 0xf7dcefdd09057892 */ /* 0x000fe4000f8e3cff */
[----:B------:R-:W-:Y:S02]  /*0120*/  USHF.L.U32 UR9, UR7, 0x1, URZ ;  /* 0x0000000107097899 */ /* 0x000fe400080006ff */
[----:B------:R-:W-:Y:S02]  /*0130*/  UIMAD UR5, UR5, -0x658354e5, UR4 ;  /* 0x9a7cab1b050578a4 */ /* 0x000fe4000f8e0204 */
[----:B------:R-:W-:-:S04]  /*0140*/  ULOP3.LUT UR8, UR6, UR8, UR9, 0x96, !UPT ;  /* 0x0000000806087292 */ /* 0x000fc8000f8e9609 */
[----:B------:R-:W-:Y:S01]  /*0150*/  ULOP3.LUT UR8, UR8, UR7, URZ, 0x3c, !UPT ;  /* 0x0000000708087292 */ /* 0x000fe2000f8e3cff */
[----:B------:R-:W0:Y:S03]  /*0160*/  LDCU.64 UR6, c[0x0][0x358] ;  /* 0x00006b00ff0677ac */ /* 0x000e260008000a00 */
[----:B------:R-:W-:-:S06]  /*0170*/  UIADD3 UR5, UPT, UPT, UR5, 0x6a788e, UR8 ;  /* 0x006a788e05057890 */ /* 0x000fcc000fffe008 */
[----:B------:R-:W-:-:S05]  /*0180*/  I2FP.F32.U32 R0, UR5 ;  /* 0x0000000500007c45 */ /* 0x000fca0008201000 */
[----:B------:R-:W-:Y:S01]  /*0190*/  FFMA R0, R0, R3, 1.1641532182693481445e-10 ;  /* 0x2f00000000007423 */ /* 0x000fe20000000003 */
[----:B------:R-:W-:Y:S06]  /*01a0*/  BRA.U !UP0, `(.L_x_7) ;  /* 0x0000000108307547 */ /* 0x000fec000b800000 */
[----:B------:R-:W1:Y:S01]  /*01b0*/  LDC.64 R4, c[0x0][0x380] ;  /* 0x0000e000ff047b82 */ /* 0x000e620000000a00 */
[----:B------:R-:W-:Y:S01]  /*01c0*/  CS2R R6, SRZ ;  /* 0x0000000000067805 */ /* 0x000fe2000001ff00 */
[----:B------:R-:W2:Y:S06]  /*01d0*/  LDCU UR4, c[0x0][0x388] ;  /* 0x00007100ff0477ac */ /* 0x000eac0008000800 */
.L_x_8:
[----:B-1----:R-:W-:-:S06]  /*01e0*/  IMAD.WIDE.U32 R2, R7, 0x4, R4 ;  /* 0x0000000407027825 */ /* 0x002fcc00078e0004 */
[----:B0-----:R-:W3:Y:S02]  /*01f0*/  LDG.E R3, desc[UR6][R2.64] ;  /* 0x0000000602037981 */ /* 0x001ee4000c1e1900 */
[----:B---3--:R-:W-:-:S05]  /*0200*/  FADD R6, R3, R6 ;  /* 0x0000000603067221 */ /* 0x008fca0000000000 */
[----:B------:R-:W-:-:S13]  /*0210*/  FSETP.GTU.AND P0, PT, R0, R6, PT ;  /* 0x000000060000720b */ /* 0x000fda0003f0c000 */
[----:B------:R-:W-:Y:S05]  /*0220*/  @!P0 BRA `(.L_x_7) ;  /* 0x0000000000108947 */ /* 0x000fea0003800000 */
[----:B------:R-:W-:-:S04]  /*0230*/  IADD3 R7, PT, PT, R7, 0x1, RZ ;  /* 0x0000000107077810 */ /* 0x000fc80007ffe0ff */
[----:B--2---:R-:W-:-:S13]  /*0240*/  ISETP.NE.AND P0, PT, R7, UR4, PT ;  /* 0x0000000407007c0c */ /* 0x004fda000bf05270 */
[----:B------:R-:W-:Y:S05]  /*0250*/  @P0 BRA `(.L_x_8) ;  /* 0xfffffffc00e00947 */ /* 0x000fea000383ffff */
[----:B------:R-:W-:-:S07]  /*0260*/  IMAD.MOV.U32 R7, RZ, RZ, RZ ;  /* 0x000000ffff077224 */ /* 0x000fce00078e00ff */
.L_x_7:
[----:B------:R-:W0:Y:S02]  /*0270*/  LDC.64 R2, c[0x0][0x398] ;  /* 0x0000e600ff027b82 */ /* 0x000e240000000a00 */
[----:B0-----:R-:W-:Y:S01]  /*0280*/  STG.E desc[UR6][R2.64], R7 ;  /* 0x0000000702007986 */ /* 0x001fe2000c101906 */
[----:B--2---:R-:W-:Y:S05]  /*0290*/  EXIT ;  /* 0x000000000000794d */ /* 0x004fea0003800000 */
.L_x_9:
        /* <DEDUP_REMOVED lines=14> */
.L_x_65:


//--------------------- .text._Z14softmax_kernelPKfPfi --------------------------
	.section	.text._Z14softmax_kernelPKfPfi,"ax",@progbits
	.align	128
        .global         _Z14softmax_kernelPKfPfi
        .type           _Z14softmax_kernelPKfPfi,@function
        .size           _Z14softmax_kernelPKfPfi,(.L_x_63 - _Z14softmax_kernelPKfPfi)
        .other          _Z14softmax_kernelPKfPfi,@"STO_CUDA_ENTRY STV_DEFAULT"
_Z14softmax_kernelPKfPfi:
.text._Z14softmax_kernelPKfPfi:
[----:B------:R-:W-:Y:S01]  /*0000*/  LDC R1, c[0x0][0x37c] ;  /* 0x0000df00ff017b82 */ /* 0x000fe20000000800 */
[----:B------:R-:W0:Y:S07]  /*0010*/  S2R R0, SR_TID.X ;  /* 0x0000000000007919 */ /* 0x000e2e0000002100 */
[----:B------:R-:W0:Y:S02]  /*0020*/  S2UR UR4, SR_CTAID.X ;  /* 0x00000000000479c3 */ /* 0x000e240000002500 */
[----:B0-----:R-:W-:-:S13]  /*0030*/  LOP3.LUT P0, RZ, R0, UR4, RZ, 0xfc, !PT ;  /* 0x0000000400ff7c12 */ /* 0x001fda000f80fcff */
[----:B------:R-:W-:Y:S05]  /*0040*/  @P0 EXIT ;  /* 0x000000000000094d */ /* 0x000fea0003800000 */
[----:B------:R-:W0:Y:S01]  /*0050*/  LDCU UR6, c[0x0][0x390] ;  /* 0x00007200ff0677ac */ /* 0x000e220008000800 */
[----:B------:R-:W-:Y:S01]  /*0060*/  MOV R0, 0xff800000 ;  /* 0xff80000000007802 */ /* 0x000fe20000000f00 */
[----:B------:R-:W1:Y:S01]  /*0070*/  LDCU.64 UR14, c[0x0][0x358] ;  /* 0x00006b00ff0e77ac */ /* 0x000e620008000a00 */
[----:B0-----:R-:W-:-:S09]  /*0080*/  UISETP.GE.AND UP0, UPT, UR6, 0x1, UPT ;  /* 0x000000010600788c */ /* 0x001fd2000bf06270 */
[----:B-1----:R-:W-:Y:S05]  /*0090*/  BRA.U !UP0, `(.L_x_10) ;  /* 0x0000000108c87547 */ /* 0x002fea000b800000 */
[----:B------:R-:W-:Y:S01]  /*00a0*/  UISETP.GE.U32.AND UP1, UPT, UR6, 0x4, UPT ;  /* 0x000000040600788c */ /* 0x000fe2000bf26070 */
[----:B------:R-:W-:Y:S01]  /*00b0*/  MOV R0, 0xff800000 ;  /* 0xff80000000007802 */ /* 0x000fe20000000f00 */
[----:B------:R-:W-:Y:S01]  /*00c0*/  ULOP3.LUT UR8, UR6, 0x3, URZ, 0xc0, !UPT ;  /* 0x0000000306087892 */ /* 0x000fe2000f8ec0ff */
[----:B------:R-:W-:-:S03]  /*00d0*/  UMOV UR4, URZ ;  /* 0x000000ff00047c82 */ /* 0x000fc60008000000 */
[----:B------:R-:W-:-:S03]  /*00e0*/  UISETP.NE.AND UP0, UPT, UR8, URZ, UPT ;  /* 0x000000ff0800728c */ /* 0x000fc6000bf05270 */
[----:B------:R-:W-:Y:S08]  /*00f0*/  BRA.U !UP1, `(.L_x_11) ;  /* 0x0000000109747547 */ /* 0x000ff0000b800000 */
[----:B------:R-:W0:Y:S01]  /*0100*/  LDCU.64 UR10, c[0x0][0x380] ;  /* 0x00007000ff0a77ac */ /* 0x000e220008000a00 */
[----:B------:R-:W-:Y:S01]  /*0110*/  MOV R0, 0xff800000 ;  /* 0xff80000000007802 */ /* 0x000fe20000000f00 */
[----:B------:R-:W-:-:S04]  /*0120*/  ULOP3.LUT UR4, UR6, 0x7ffffffc, URZ, 0xc0, !UPT ;  /* 0x7ffffffc06047892 */ /* 0x000fc8000f8ec0ff */
[----:B------:R-:W-:Y:S02]  /*0130*/  UIADD3 UR7, UPT, UPT, -UR4, URZ, URZ ;  /* 0x000000ff04077290 */ /* 0x000fe4000fffe1ff */
[----:B0-----:R-:W-:-:S04]  /*0140*/  UIADD3 UR5, UP1, UPT, UR10, 0x8, URZ ;  /* 0x000000080a057890 */ /* 0x001fc8000ff3e0ff */
[----:B------:R-:W-:Y:S02]  /*0150*/  UIADD3.X UR6, UPT, UPT, URZ, UR11, URZ, UP1, !UPT ;  /* 0x0000000bff067290 */ /* 0x000fe40008ffe4ff */
[----:B------:R-:W-:-:S04]  /*0160*/  MOV R2, UR5 ;  /* 0x0000000500027c02 */ /* 0x000fc80008000f00 */
[----:B------:R-:W-:-:S07]  /*0170*/  MOV R3, UR6 ;  /* 0x0000000600037c02 */ /* 0x000fce0008000f00 */
.L_x_12:
[----:B------:R-:W2:Y:S04]  /*0180*/  LDG.E R4, desc[UR14][R2.64+-0x8] ;  /* 0xfffff80e02047981 */ /* 0x000ea8000c1e1900 */
[----:B------:R-:W3:Y:S04]  /*0190*/  LDG.E R5, desc[UR14][R2.64+-0x4] ;  /* 0xfffffc0e02057981 */ /* 0x000ee8000c1e1900 */
[----:B------:R-:W4:Y:S04]  /*01a0*/  LDG.E R6, desc[UR14][R2.64] ;  /* 0x0000000e02067981 */ /* 0x000f28000c1e1900 */
[----:B------:R0:W5:Y:S01]  /*01b0*/  LDG.E R7, desc[UR14][R2.64+0x4] ;  /* 0x0000040e02077981 */ /* 0x000162000c1e1900 */
[----:B------:R-:W-:-:S04]  /*01c0*/  UIADD3 UR7, UPT, UPT, UR7, 0x4, URZ ;  /* 0x0000000407077890 */ /* 0x000fc8000fffe0ff */
[----:B------:R-:W-:Y:S01]  /*01d0*/  UISETP.NE.AND UP1, UPT, UR7, URZ, UPT ;  /* 0x000000ff0700728c */ /* 0x000fe2000bf25270 */
[----:B0-----:R-:W-:-:S04]  /*01e0*/  IADD3 R2, P2, PT, R2, 0x10, RZ ;  /* 0x0000001002027810 */ /* 0x001fc80007f5e0ff */
[----:B------:R-:W-:Y:S02]  /*01f0*/  IADD3.X R3, PT, PT, RZ, R3, RZ, P2, !PT ;  /* 0x00000003ff037210 */ /* 0x000fe400017fe4ff */
[C---:B--2---:R-:W-:Y:S02]  /*0200*/  FSETP.GT.AND P0, PT, R4.reuse, R0, PT ;  /* 0x000000000400720b */ /* 0x044fe40003f04000 */
[----:B------:R-:W-:-:S11]  /*0210*/  FSETP.NEU.AND P1, PT, |R4|, +INF , PT ;  /* 0x7f8000000400780b */ /* 0x000fd60003f2d200 */
[----:B------:R-:W-:Y:S02]  /*0220*/  @P0 FSEL R0, R4, R0, P1 ;  /* 0x0000000004000208 */ /* 0x000fe40000800000 */
[C---:B---3--:R-:W-:Y:S02]  /*0230*/  FSETP.NEU.AND P1, PT, |R5|.reuse, +INF , PT ;  /* 0x7f8000000500780b */ /* 0x048fe40003f2d200 */
[----:B------:R-:W-:-:S13]  /*0240*/  FSETP.GT.AND P0, PT, R5, R0, PT ;  /* 0x000000000500720b */ /* 0x000fda0003f04000 */
[----:B------:R-:W-:Y:S02]  /*0250*/  @P0 FSEL R0, R5, R0, P1 ;  /* 0x0000000005000208 */ /* 0x000fe40000800000 */
[C---:B----4-:R-:W-:Y:S02]  /*0260*/  FSETP.NEU.AND P1, PT, |R6|.reuse, +INF , PT ;  /* 0x7f8000000600780b */ /* 0x050fe40003f2d200 */
[----:B------:R-:W-:-:S13]  /*0270*/  FSETP.GT.AND P0, PT, R6, R0, PT ;  /* 0x000000000600720b */ /* 0x000fda0003f04000 */
[----:B------:R-:W-:Y:S02]  /*0280*/  @P0 FSEL R0, R6, R0, P1 ;  /* 0x0000000006000208 */ /* 0x000fe40000800000 */
[C---:B-----5:R-:W-:Y:S02]  /*0290*/  FSETP.NEU.AND P1, PT, |R7|.reuse, +INF , PT ;  /* 0x7f8000000700780b */ /* 0x060fe40003f2d200 */
[----:B------:R-:W-:-:S13]  /*02a0*/  FSETP.GT.AND P0, PT, R7, R0, PT ;  /* 0x000000000700720b */ /* 0x000fda0003f04000 */
[----:B------:R-:W-:Y:S01]  /*02b0*/  @P0 FSEL R0, R7, R0, P1 ;  /* 0x0000000007000208 */ /* 0x000fe20000800000 */
[----:B------:R-:W-:Y:S06]  /*02c0*/  BRA.U UP1, `(.L_x_12) ;  /* 0xfffffffd01ac7547 */ /* 0x000fec000b83ffff */
.L_x_11:
[----:B------:R-:W-:Y:S05]  /*02d0*/  BRA.U !UP0, `(.L_x_10) ;  /* 0x0000000108387547 */ /* 0x000fea000b800000 */
[----:B------:R-:W0:Y:S01]  /*02e0*/  LDCU.64 UR6, c[0x0][0x380] ;  /* 0x00007000ff0677ac */ /* 0x000e220008000a00 */
[----:B------:R-:W-:Y:S02]  /*02f0*/  UIADD3 UR8, UPT, UPT, -UR8, URZ, URZ ;  /* 0x000000ff08087290 */ /* 0x000fe4000fffe1ff */
[----:B0-----:R-:W-:-:S12]  /*0300*/  UIMAD.WIDE.U32 UR4, UR4, 0x4, UR6 ;  /* 0x00000004040478a5 */ /* 0x001fd8000f8e0006 */
.L_x_13:
[----:B------:R-:W-:Y:S01]  /*0310*/  MOV R3, UR5 ;  /* 0x0000000500037c02 */ /* 0x000fe20008000f00 */
[----:B------:R-:W-:-:S05]  /*0320*/  IMAD.U32 R2, RZ, RZ, UR4 ;  /* 0x00000004ff027e24 */ /* 0x000fca000f8e00ff */
[----:B------:R-:W2:Y:S01]  /*0330*/  LDG.E R3, desc[UR14][R2.64] ;  /* 0x0000000e02037981 */ /* 0x000ea2000c1e1900 */
[----:B------:R-:W-:Y:S02]  /*0340*/  UIADD3 UR4, UP0, UPT, UR4, 0x4, URZ ;  /* 0x0000000404047890 */ /* 0x000fe4000ff1e0ff */
[----:B------:R-:W-:Y:S02]  /*0350*/  UIADD3 UR8, UPT, UPT, UR8, 0x1, URZ ;  /* 0x0000000108087890 */ /* 0x000fe4000fffe0ff */
[----:B------:R-:W-:Y:S02]  /*0360*/  UIADD3.X UR5, UPT, UPT, URZ, UR5, URZ, UP0, !UPT ;  /* 0x00000005ff057290 */ /* 0x000fe400087fe4ff */
[----:B------:R-:W-:Y:S01]  /*0370*/  UISETP.NE.AND UP0, UPT, UR8, URZ, UPT ;  /* 0x000000ff0800728c */ /* 0x000fe2000bf05270 */
[C---:B--2---:R-:W-:Y:S02]  /*0380*/  FSETP.GT.AND P0, PT, R3.reuse, R0, PT ;  /* 0x000000000300720b */ /* 0x044fe40003f04000 */
[----:B------:R-:W-:-:S11]  /*0390*/  FSETP.NEU.AND P1, PT, |R3|, +INF , PT ;  /* 0x7f8000000300780b */ /* 0x000fd60003f2d200 */
[----:B------:R-:W-:Y:S01]  /*03a0*/  @P0 FSEL R0, R3, R0, P1 ;  /* 0x0000000003000208 */ /* 0x000fe20000800000 */
[----:B------:R-:W-:Y:S06]  /*03b0*/  BRA.U UP0, `(.L_x_13) ;  /* 0xfffffffd00d47547 */ /* 0x000fec000b83ffff */
.L_x_10:
[----:B------:R-:W0:Y:S01]  /*03c0*/  LDCU UR6, c[0x0][0x390] ;  /* 0x00007200ff0677ac */ /* 0x000e220008000800 */
[----:B------:R-:W-:Y:S01]  /*03d0*/  HFMA2 R3, -RZ, RZ, 0, 0 ;  /* 0x00000000ff037431 */ /* 0x000fe200000001ff */
[----:B0-----:R-:W-:-:S09]  /*03e0*/  UISETP.GE.AND UP0, UPT, UR6, 0x1, UPT ;  /* 0x000000010600788c */ /* 0x001fd2000bf06270 */
[----:B------:R-:W-:Y:S05]  /*03f0*/  BRA.U !UP0, `(.L_x_14) ;  /* 0x0000000908207547 */ /* 0x000fea000b800000 */
[----:B------:R-:W-:Y:S01]  /*0400*/  UISETP.GE.U32.AND UP0, UPT, UR6, 0x4, UPT ;  /* 0x000000040600788c */ /* 0x000fe2000bf06070 */
[----:B------:R-:W-:Y:S01]  /*0410*/  MOV R3, RZ ;  /* 0x000000ff00037202 */ /* 0x000fe20000000f00 */
[----:B------:R-:W-:Y:S01]  /*0420*/  ULOP3.LUT UR12, UR6, 0x3, URZ, 0xc0, !UPT ;  /* 0x00000003060c7892 */ /* 0x000fe2000f8ec0ff */
[----:B------:R-:W-:-:S06]  /*0430*/  UMOV UR4, URZ ;  /* 0x000000ff00047c82 */ /* 0x000fcc0008000000 */
[----:B------:R-:W-:Y:S05]  /*0440*/  BRA.U !UP0, `(.L_x_15) ;  /* 0x00000005086c7547 */ /* 0x000fea000b800000 */
[----:B------:R-:W0:Y:S01]  /*0450*/  LDCU.128 UR8, c[0x0][0x380] ;  /* 0x00007000ff0877ac */ /* 0x000e220008000c00 */
[----:B------:R-:W-:Y:S01]  /*0460*/  MOV R3, RZ ;  /* 0x000000ff00037202 */ /* 0x000fe20000000f00 */
[----:B------:R-:W-:-:S04]  /*0470*/  ULOP3.LUT UR4, UR6, 0x7ffffffc, URZ, 0xc0, !UPT ;  /* 0x7ffffffc06047892 */ /* 0x000fc8000f8ec0ff */
[----:B------:R-:W-:Y:S02]  /*0480*/  UIADD3 UR7, UPT, UPT, -UR4, URZ, URZ ;  /* 0x000000ff04077290 */ /* 0x000fe4000fffe1ff */
[----:B0-----:R-:W-:Y:S02]  /*0490*/  UIADD3 UR8, UP1, UPT, UR8, 0x8, URZ ;  /* 0x0000000808087890 */ /* 0x001fe4000ff3e0ff */
[----:B------:R-:W-:Y:S02]  /*04a0*/  UIADD3 UR5, UP0, UPT, UR10, 0x8, URZ ;  /* 0x000000080a057890 */ /* 0x000fe4000ff1e0ff */
[----:B------:R-:W-:Y:S02]  /*04b0*/  UIADD3.X UR9, UPT, UPT, URZ, UR9, URZ, UP1, !UPT ;  /* 0x00000009ff097290 */ /* 0x000fe40008ffe4ff */
[----:B------:R-:W-:Y:S01]  /*04c0*/  UIADD3.X UR6, UPT, UPT, URZ, UR11, URZ, UP0, !UPT ;  /* 0x0000000bff067290 */ /* 0x000fe200087fe4ff */
[----:B------:R-:W-:Y:S01]  /*04d0*/  MOV R12, UR8 ;  /* 0x00000008000c7c02 */ /* 0x000fe20008000f00 */
[----:B------:R-:W-:-:S02]  /*04e0*/  IMAD.U32 R2, RZ, RZ, UR5 ;  /* 0x00000005ff027e24 */ /* 0x000fc4000f8e00ff */
[----:B------:R-:W-:Y:S02]  /*04f0*/  MOV R5, UR9 ;  /* 0x0000000900057c02 */ /* 0x000fe40008000f00 */
[----:B------:R-:W-:-:S07]  /*0500*/  MOV R11, UR6 ;  /* 0x00000006000b7c02 */ /* 0x000fce0008000f00 */
.L_x_17:
[----:B------:R-:W-:-:S05]  /*0510*/  MOV R4, R12 ;  /* 0x0000000c00047202 */ /* 0x000fca0000000f00 */
[----:B-1----:R-:W2:Y:S02]  /*0520*/  LDG.E R9, desc[UR14][R4.64+-0x8] ;  /* 0xfffff80e04097981 */ /* 0x002ea4000c1e1900 */
[----:B--2---:R-:W-:-:S04]  /*0530*/  FSETP.GEU.AND P0, PT, R9, RZ, PT ;  /* 0x000000ff0900720b */ /* 0x004fc80003f0e000 */
[----:B------:R-:W-:-:S13]  /*0540*/  FSETP.NEU.OR P0, PT, |R9|, +INF , P0 ;  /* 0x7f8000000900780b */ /* 0x000fda000070d600 */
[----:B0-----:R-:W-:Y:S01]  /*0550*/  @P0 MOV R7, 0x3bbb989d ;  /* 0x3bbb989d00070802 */ /* 0x001fe20000000f00 */
[----:B------:R-:W-:Y:S01]  /*0560*/  @P0 FADD R6, R9, -R0 ;  /* 0x8000000009060221 */ /* 0x000fe20000000000 */
[----:B------:R-:W-:-:S03]  /*0570*/  @P0 MOV R8, 0x437c0000 ;  /* 0x437c000000080802 */ /* 0x000fc60000000f00 */
[----:B------:R-:W-:-:S04]  /*0580*/  @P0 FFMA.SAT R7, R6, R7, 0.5 ;  /* 0x3f00000006070423 */ /* 0x000fc80000002007 */
[----:B------:R-:W-:-:S04]  /*0590*/  @P0 FFMA.RM R7, R7, R8, 12582913 ;  /* 0x4b40000107070423 */ /* 0x000fc80000004008 */
[C---:B------:R-:W-:Y:S01]  /*05a0*/  @P0 FADD R9, R7.reuse, -12583039 ;  /* 0xcb40007f07090421 */ /* 0x040fe20000000000 */
[----:B------:R-:W-:Y:S01]  /*05b0*/  @P0 IMAD.SHL.U32 R8, R7, 0x800000, RZ ;  /* 0x0080000007080824 */ /* 0x000fe200078e00ff */
[----:B------:R-:W-:Y:S02]  /*05c0*/  MOV R7, R11 ;  /* 0x0000000b00077202 */ /* 0x000fe40000000f00 */
[----:B------:R-:W-:-:S04]  /*05d0*/  @P0 FFMA R9, R6, 1.4426950216293334961, -R9 ;  /* 0x3fb8aa3b06090823 */ /* 0x000fc80000000809 */
[----:B------:R-:W-:Y:S01]  /*05e0*/  @P0 FFMA R9, R6, 1.925963033500011079e-08, R9 ;  /* 0x32a5706006090823 */ /* 0x000fe20000000009 */
[----:B------:R-:W-:-:S05]  /*05f0*/  MOV R6, R2 ;  /* 0x0000000200067202 */ /* 0x000fca0000000f00 */
[----:B------:R-:W0:Y:S01]  /*0600*/  @P0 MUFU.EX2 R9, R9 ;  /* 0x0000000900090308 */ /* 0x000e220000000800 */
[----:B------:R1:W-:Y:S01]  /*0610*/  @!P0 STG.E desc[UR14][R6.64+-0x8], RZ ;  /* 0xfffff8ff06008986 */ /* 0x0003e2000c10190e */
[----:B0-----:R-:W-:-:S05]  /*0620*/  @P0 FMUL R8, R8, R9 ;  /* 0x0000000908080220 */ /* 0x001fca0000400000 */
[----:B------:R1:W-:Y:S04]  /*0630*/  @P0 STG.E desc[UR14][R6.64+-0x8], R8 ;  /* 0xfffff80806000986 */ /* 0x0003e8000c10190e */
[----:B------:R-:W2:Y:S02]  /*0640*/  LDG.E R11, desc[UR14][R4.64+-0x4] ;  /* 0xfffffc0e040b7981 */ /* 0x000ea4000c1e1900 */
[----:B--2---:R-:W-:-:S04]  /*0650*/  FSETP.GEU.AND P1, PT, R11, RZ, PT ;  /* 0x000000ff0b00720b */ /* 0x004fc80003f2e000 */
[----:B------:R-:W-:-:S13]  /*0660*/  FSETP.NEU.OR P1, PT, |R11|, +INF , P1 ;  /* 0x7f8000000b00780b */ /* 0x000fda0000f2d600 */
[----:B------:R-:W-:Y:S01]  /*0670*/  @P1 MOV R13, 0x3bbb989d ;  /* 0x3bbb989d000d1802 */ /* 0x000fe20000000f00 */
[----:B------:R-:W-:Y:S01]  /*0680*/  @P1 FADD R2, R11, -R0 ;  /* 0x800000000b021221 */ /* 0x000fe20000000000 */
[----:B------:R-:W-:Y:S01]  /*0690*/  @P1 MOV R10, 0x437c0000 ;  /* 0x437c0000000a1802 */ /* 0x000fe20000000f00 */
[----:B------:R1:W-:Y:S02]  /*06a0*/  @!P1 STG.E desc[UR14][R6.64+-0x4], RZ ;  /* 0xfffffcff06009986 */ /* 0x0003e4000c10190e */
[----:B------:R-:W-:-:S04]  /*06b0*/  @P1 FFMA.SAT R9, R2, R13, 0.5 ;  /* 0x3f00000002091423 */ /* 0x000fc8000000200d */
[----:B------:R-:W-:-:S04]  /*06c0*/  @P1 FFMA.RM R9, R9, R10, 12582913 ;  /* 0x4b40000109091423 */ /* 0x000fc8000000400a */
[C---:B------:R-:W-:Y:S01]  /*06d0*/  @P1 FADD R11, R9.reuse, -12583039 ;  /* 0xcb40007f090b1421 */ /* 0x040fe20000000000 */
[----:B------:R-:W-:-:S03]  /*06e0*/  @P1 SHF.L.U32 R9, R9, 0x17, RZ ;  /* 0x0000001709091819 */ /* 0x000fc600000006ff */
[----:B------:R-:W-:-:S04]  /*06f0*/  @P1 FFMA R11, R2, 1.4426950216293334961, -R11 ;  /* 0x3fb8aa3b020b1823 */ /* 0x000fc8000000080b */
[----:B------:R-:W-:-:S04]  /*0700*/  @P1 FFMA R11, R2, 1.925963033500011079e-08, R11 ;  /* 0x32a57060020b1823 */ /* 0x000fc8000000000b */
[----:B------:R-:W0:Y:S02]  /*0710*/  @P1 MUFU.EX2 R2, R11 ;  /* 0x0000000b00021308 */ /* 0x000e240000000800 */
[----:B0-----:R-:W-:-:S05]  /*0720*/  @P1 FMUL R9, R9, R2 ;  /* 0x0000000209091220 */ /* 0x001fca0000400000 */
[----:B------:R1:W-:Y:S04]  /*0730*/  @P1 STG.E desc[UR14][R6.64+-0x4], R9 ;  /* 0xfffffc0906001986 */ /* 0x0003e8000c10190e */
[----:B------:R-:W2:Y:S02]  /*0740*/  LDG.E R13, desc[UR14][R4.64] ;  /* 0x0000000e040d7981 */ /* 0x000ea4000c1e1900 */
[----:B--2---:R-:W-:-:S04]  /*0750*/  FSETP.GEU.AND P2, PT, R13, RZ, PT ;  /* 0x000000ff0d00720b */ /* 0x004fc80003f4e000 */
[----:B------:R-:W-:-:S13]  /*0760*/  FSETP.NEU.OR P2, PT, |R13|, +INF , P2 ;  /* 0x7f8000000d00780b */ /* 0x000fda000174d600 */
[----:B------:R-:W-:Y:S01]  /*0770*/  @P2 MOV R15, 0x3bbb989d ;  /* 0x3bbb989d000f2802 */ /* 0x000fe20000000f00 */
[----:B------:R-:W-:Y:S01]  /*0780*/  @P2 FADD R2, R13, -R0 ;  /* 0x800000000d022221 */ /* 0x000fe20000000000 */
[----:B------:R-:W-:Y:S01]  /*0790*/  @P2 IMAD.MOV.U32 R13, RZ, RZ, 0x437c0000 ;  /* 0x437c0000ff0d2424 */ /* 0x000fe200078e00ff */
[----:B------:R1:W-:Y:S02]  /*07a0*/  @!P2 STG.E desc[UR14][R6.64], RZ ;  /* 0x000000ff0600a986 */ /* 0x0003e4000c10190e */
[----:B------:R-:W-:-:S04]  /*07b0*/  @P2 FFMA.SAT R10, R2, R15, 0.5 ;  /* 0x3f000000020a2423 */ /* 0x000fc8000000200f */
[----:B------:R-:W-:-:S04]  /*07c0*/  @P2 FFMA.RM R10, R10, R13, 12582913 ;  /* 0x4b4000010a0a2423 */ /* 0x000fc8000000400d */
[C---:B------:R-:W-:Y:S01]  /*07d0*/  @P2 FADD R11, R10.reuse, -12583039 ;  /* 0xcb40007f0a0b2421 */ /* 0x040fe20000000000 */
[----:B------:R-:W-:-:S03]  /*07e0*/  @P2 SHF.L.U32 R10, R10, 0x17, RZ ;  /* 0x000000170a0a2819 */ /* 0x000fc600000006ff */
[----:B------:R-:W-:-:S04]  /*07f0*/  @P2 FFMA R11, R2, 1.4426950216293334961, -R11 ;  /* 0x3fb8aa3b020b2823 */ /* 0x000fc8000000080b */
[----:B------:R-:W-:-:S06]  /*0800*/  @P2 FFMA R11, R2, 1.925963033500011079e-08, R11 ;  /* 0x32a57060020b2823 */ /* 0x000fcc000000000b */
[----:B------:R-:W0:Y:S02]  /*0810*/  @P2 MUFU.EX2 R11, R11 ;  /* 0x0000000b000b2308 */ /* 0x000e240000000800 */
[----:B0-----:R-:W-:-:S05]  /*0820*/  @P2 FMUL R10, R10, R11 ;  /* 0x0000000b0a0a2220 */ /* 0x001fca0000400000 */
[----:B------:R1:W-:Y:S04]  /*0830*/  @P2 STG.E desc[UR14][R6.64], R10 ;  /* 0x0000000a06002986 */ /* 0x0003e8000c10190e */
[----:B------:R-:W2:Y:S01]  /*0840*/  LDG.E R13, desc[UR14][R4.64+0x4] ;  /* 0x0000040e040d7981 */ /* 0x000ea2000c1e1900 */
[----:B------:R-:W-:Y:S01]  /*0850*/  @P0 FADD R3, R3, R8 ;  /* 0x0000000803030221 */ /* 0x000fe20000000000 */
[----:B------:R-:W-:Y:S01]  /*0860*/  UIADD3 UR7, UPT, UPT, UR7, 0x4, URZ ;  /* 0x0000000407077890 */ /* 0x000fe2000fffe0ff */
[----:B------:R-:W-:Y:S02]  /*0870*/  IADD3 R12, P0, PT, R4, 0x10, RZ ;  /* 0x00000010040c7810 */ /* 0x000fe40007f1e0ff */
[----:B------:R-:W-:Y:S01]  /*0880*/  @P1 FADD R3, R3, R9 ;  /* 0x0000000903031221 */ /* 0x000fe20000000000 */
[----:B------:R-:W-:Y:S01]  /*0890*/  UISETP.NE.AND UP0, UPT, UR7, URZ, UPT ;  /* 0x000000ff0700728c */ /* 0x000fe2000bf05270 */
[----:B------:R-:W-:-:S02]  /*08a0*/  IADD3 R2, P4, PT, R6, 0x10, RZ ;  /* 0x0000001006027810 */ /* 0x000fc40007f9e0ff */
[----:B------:R-:W-:Y:S01]  /*08b0*/  @P2 FADD R3, R3, R10 ;  /* 0x0000000a03032221 */ /* 0x000fe20000000000 */
[----:B--2---:R-:W-:-:S04]  /*08c0*/  FSETP.GEU.AND P3, PT, R13, RZ, PT ;  /* 0x000000ff0d00720b */ /* 0x004fc80003f6e000 */
[----:B------:R-:W-:-:S13]  /*08d0*/  FSETP.NEU.OR P3, PT, |R13|, +INF , P3 ;  /* 0x7f8000000d00780b */ /* 0x000fda0001f6d600 */
[----:B------:R1:W-:Y:S01]  /*08e0*/  @!P3 STG.E desc[UR14][R6.64+0x4], RZ ;  /* 0x000004ff0600b986 */ /* 0x0003e2000c10190e */
[----:B------:R-:W-:Y:S05]  /*08f0*/  @!P3 BRA `(.L_x_16) ;  /* 0x000000000034b947 */ /* 0x000fea0003800000 */
[----:B-1----:R-:W-:Y:S02]  /*0900*/  HFMA2 R9, -RZ, RZ, 0.96630859375, -0.0022525787353515625 ;  /* 0x3bbb989dff097431 */ /* 0x002fe400000001ff */
[----:B------:R-:W-:Y:S01]  /*0910*/  FADD R8, R13, -R0 ;  /* 0x800000000d087221 */ /* 0x000fe20000000000 */
[----:B------:R-:W-:-:S03]  /*0920*/  MOV R10, 0x437c0000 ;  /* 0x437c0000000a7802 */ /* 0x000fc60000000f00 */
[----:B------:R-:W-:-:S04]  /*0930*/  FFMA.SAT R9, R8, R9, 0.5 ;  /* 0x3f00000008097423 */ /* 0x000fc80000002009 */
[----:B------:R-:W-:-:S04]  /*0940*/  FFMA.RM R9, R9, R10, 12582913 ;  /* 0x4b40000109097423 */ /* 0x000fc8000000400a */
[C---:B------:R-:W-:Y:S01]  /*0950*/  FADD R11, R9.reuse, -12583039 ;  /* 0xcb40007f090b7421 */ /* 0x040fe20000000000 */
[----:B------:R-:W-:-:S03]  /*0960*/  SHF.L.U32 R9, R9, 0x17, RZ ;  /* 0x0000001709097819 */ /* 0x000fc600000006ff */
[----:B------:R-:W-:-:S04]  /*0970*/  FFMA R11, R8, 1.4426950216293334961, -R11 ;  /* 0x3fb8aa3b080b7823 */ /* 0x000fc8000000080b */
[----:B------:R-:W-:-:S04]  /*0980*/  FFMA R11, R8, 1.925963033500011079e-08, R11 ;  /* 0x32a57060080b7823 */ /* 0x000fc8000000000b */
[----:B------:R-:W0:Y:S02]  /*0990*/  MUFU.EX2 R8, R11 ;  /* 0x0000000b00087308 */ /* 0x000e240000000800 */
[----:B0-----:R-:W-:-:S04]  /*09a0*/  FMUL R8, R9, R8 ;  /* 0x0000000809087220 */ /* 0x001fc80000400000 */
[----:B------:R-:W-:Y:S01]  /*09b0*/  FADD R3, R3, R8 ;  /* 0x0000000803037221 */ /* 0x000fe20000000000 */
[----:B------:R0:W-:Y:S06]  /*09c0*/  STG.E desc[UR14][R6.64+0x4], R8 ;  /* 0x0000040806007986 */ /* 0x0001ec000c10190e */
.L_x_16:
[----:B------:R-:W-:Y:S02]  /*09d0*/  IADD3.X R5, PT, PT, RZ, R5, RZ, P0, !PT ;  /* 0x00000005ff057210 */ /* 0x000fe400007fe4ff */
[----:B------:R-:W-:Y:S01]  /*09e0*/  IADD3.X R11, PT, PT, RZ, R7, RZ, P4, !PT ;  /* 0x00000007ff0b7210 */ /* 0x000fe200027fe4ff */
[----:B------:R-:W-:Y:S06]  /*09f0*/  BRA.U UP0, `(.L_x_17) ;  /* 0xfffffff900c47547 */ /* 0x000fec000b83ffff */
.L_x_15:
[----:B------:R-:W-:-:S09]  /*0a00*/  UISETP.NE.AND UP0, UPT, UR12, URZ, UPT ;  /* 0x000000ff0c00728c */ /* 0x000fd2000bf05270 */
[----:B------:R-:W-:Y:S05]  /*0a10*/  BRA.U !UP0, `(.L_x_14) ;  /* 0x0000000108987547 */ /* 0x000fea000b800000 */
[----:B------:R-:W2:Y:S02]  /*0a20*/  LDCU.128 UR8, c[0x0][0x380] ;  /* 0x00007000ff0877ac */ /* 0x000ea40008000c00 */
[----:B--2---:R-:W-:Y:S02]  /*0a30*/  UIMAD.WIDE.U32 UR6, UR4, 0x4, UR10 ;  /* 0x00000004040678a5 */ /* 0x004fe4000f8e000a */
[----:B------:R-:W-:Y:S02]  /*0a40*/  UIADD3 UR10, UPT, UPT, -UR12, URZ, URZ ;  /* 0x000000ff0c0a7290 */ /* 0x000fe4000fffe1ff */
[----:B------:R-:W-:Y:S02]  /*0a50*/  UIMAD.WIDE.U32 UR4, UR4, 0x4, UR8 ;  /* 0x00000004040478a5 */ /* 0x000fe4000f8e0008 */
[----:B------:R-:W-:Y:S01]  /*0a60*/  IMAD.U32 R4, RZ, RZ, UR6 ;  /* 0x00000006ff047e24 */ /* 0x000fe2000f8e00ff */
[----:B------:R-:W-:Y:S02]  /*0a70*/  MOV R5, UR7 ;  /* 0x0000000700057c02 */ /* 0x000fe40008000f00 */
[----:B01----:R-:W-:-:S02]  /*0a80*/  MOV R6, UR6 ;  /* 0x0000000600067c02 */ /* 0x003fc40008000f00 */
[----:B------:R-:W-:Y:S02]  /*0a90*/  MOV R7, UR7 ;  /* 0x0000000700077c02 */ /* 0x000fe40008000f00 */
[----:B------:R-:W-:-:S07]  /*0aa0*/  MOV R8, R4 ;  /* 0x0000000400087202 */ /* 0x000fce0000000f00 */
.L_x_19:
[----:B01----:R-:W-:Y:S02]  /*0ab0*/  MOV R4, UR4 ;  /* 0x0000000400047c02 */ /* 0x003fe40008000f00 */
[----:B------:R-:W-:-:S05]  /*0ac0*/  MOV R5, UR5 ;  /* 0x0000000500057c02 */ /* 0x000fca0008000f00 */
[----:B------:R0:W2:Y:S01]  /*0ad0*/  LDG.E R9, desc[UR14][R4.64] ;  /* 0x0000000e04097981 */ /* 0x0000a2000c1e1900 */
[----:B------:R-:W-:Y:S02]  /*0ae0*/  UIADD3 UR4, UP0, UPT, UR4, 0x4, URZ ;  /* 0x0000000404047890 */ /* 0x000fe4000ff1e0ff */
[----:B------:R-:W-:Y:S02]  /*0af0*/  UIADD3 UR10, UPT, UPT, UR10, 0x1, URZ ;  /* 0x000000010a0a7890 */ /* 0x000fe4000fffe0ff */
[----:B------:R-:W-:Y:S02]  /*0b00*/  UIADD3.X UR5, UPT, UPT, URZ, UR5, URZ, UP0, !UPT ;  /* 0x00000005ff057290 */ /* 0x000fe400087fe4ff */
[----:B------:R-:W-:Y:S01]  /*0b10*/  UISETP.NE.AND UP0, UPT, UR10, URZ, UPT ;  /* 0x000000ff0a00728c */ /* 0x000fe2000bf05270 */
[----:B0-----:R-:W-:Y:S01]  /*0b20*/  IMAD.MOV.U32 R4, RZ, RZ, R8 ;  /* 0x000000ffff047224 */ /* 0x001fe200078e0008 */
[----:B------:R-:W-:-:S04]  /*0b30*/  MOV R5, R7 ;  /* 0x0000000700057202 */ /* 0x000fc80000000f00 */
[----:B------:R-:W-:Y:S02]  /*0b40*/  IADD3 R8, P1, PT, R4, 0x4, RZ ;  /* 0x0000000404087810 */ /* 0x000fe40007f3e0ff */
[----:B--2---:R-:W-:-:S04]  /*0b50*/  FSETP.GEU.AND P0, PT, R9, RZ, PT ;  /* 0x000000ff0900720b */ /* 0x004fc80003f0e000 */
[----:B------:R-:W-:-:S13]  /*0b60*/  FSETP.NEU.OR P0, PT, |R9|, +INF , P0 ;  /* 0x7f8000000900780b */ /* 0x000fda000070d600 */
[----:B------:R0:W-:Y:S01]  /*0b70*/  @!P0 STG.E desc[UR14][R4.64], RZ ;  /* 0x000000ff04008986 */ /* 0x0001e2000c10190e */
[----:B------:R-:W-:Y:S05]  /*0b80*/  @!P0 BRA `(.L_x_18) ;  /* 0x0000000000348947 */ /* 0x000fea0003800000 */
[----:B------:R-:W-:Y:S02]  /*0b90*/  HFMA2 R7, -RZ, RZ, 0.96630859375, -0.0022525787353515625 ;  /* 0x3bbb989dff077431 */ /* 0x000fe400000001ff */
[----:B------:R-:W-:Y:S01]  /*0ba0*/  FADD R2, R9, -R0 ;  /* 0x8000000009027221 */ /* 0x000fe20000000000 */
[----:B------:R-:W-:-:S03]  /*0bb0*/  MOV R9, 0x437c0000 ;  /* 0x437c000000097802 */ /* 0x000fc60000000f00 */
[----:B------:R-:W-:-:S04]  /*0bc0*/  FFMA.SAT R6, R2, R7, 0.5 ;  /* 0x3f00000002067423 */ /* 0x000fc80000002007 */
[----:B------:R-:W-:-:S04]  /*0bd0*/  FFMA.RM R6, R6, R9, 12582913 ;  /* 0x4b40000106067423 */ /* 0x000fc80000004009 */
[C---:B------:R-:W-:Y:S01]  /*0be0*/  FADD R7, R6.reuse, -12583039 ;  /* 0xcb40007f06077421 */ /* 0x040fe20000000000 */
[----:B------:R-:W-:-:S03]  /*0bf0*/  SHF.L.U32 R6, R6, 0x17, RZ ;  /* 0x0000001706067819 */ /* 0x000fc600000006ff */
[----:B------:R-:W-:-:S04]  /*0c00*/  FFMA R7, R2, 1.4426950216293334961, -R7 ;  /* 0x3fb8aa3b02077823 */ /* 0x000fc80000000807 */
[----:B------:R-:W-:-:S06]  /*0c10*/  FFMA R7, R2, 1.925963033500011079e-08, R7 ;  /* 0x32a5706002077823 */ /* 0x000fcc0000000007 */
[----:B------:R-:W1:Y:S02]  /*0c20*/  MUFU.EX2 R7, R7 ;  /* 0x0000000700077308 */ /* 0x000e640000000800 */
[----:B-1----:R-:W-:-:S04]  /*0c30*/  FMUL R6, R6, R7 ;  /* 0x0000000706067220 */ /* 0x002fc80000400000 */
[----:B------:R-:W-:Y:S01]  /*0c40*/  FADD R3, R3, R6 ;  /* 0x0000000603037221 */ /* 0x000fe20000000000 */
[----:B------:R1:W-:Y:S06]  /*0c50*/  STG.E desc[UR14][R4.64], R6 ;  /* 0x0000000604007986 */ /* 0x0003ec000c10190e */
.L_x_18:
[----:B------:R-:W-:Y:S01]  /*0c60*/  IADD3.X R7, PT, PT, RZ, R5, RZ, P1, !PT ;  /* 0x00000005ff077210 */ /* 0x000fe20000ffe4ff */
[----:B------:R-:W-:Y:S06]  /*0c70*/  BRA.U UP0, `(.L_x_19) ;  /* 0xfffffffd008c7547 */ /* 0x000fec000b83ffff */
.L_x_14:
[----:B------:R-:W2:Y:S02]  /*0c80*/  LDC R0, c[0x0][0x390] ;  /* 0x0000e400ff007b82 */ /* 0x000ea40000000800 */
[----:B--2---:R-:W-:-:S04]  /*0c90*/  ISETP.GE.AND P0, PT, R0, 0x1, PT ;  /* 0x000000010000780c */ /* 0x004fc80003f06270 */
[----:B------:R-:W-:-:S13]  /*0ca0*/  FSETP.LEU.OR P0, PT, R3, RZ, !P0 ;  /* 0x000000ff0300720b */ /* 0x000fda000470b400 */
[----:B------:R-:W-:Y:S05]  /*0cb0*/  @P0 EXIT ;  /* 0x000000000000094d */ /* 0x000fea0003800000 */
[C---:B------:R-:W-:Y:S01]  /*0cc0*/  ISETP.GE.U32.AND P0, PT, R0.reuse, 0x10, PT ;  /* 0x000000100000780c */ /* 0x040fe20003f06070 */
[----:B------:R-:W-:Y:S01]  /*0cd0*/  HFMA2 R2, -RZ, RZ, 0, 0 ;  /* 0x00000000ff027431 */ /* 0x000fe200000001ff */
[----:B-1----:R-:W-:-:S11]  /*0ce0*/  LOP3.LUT R10, R0, 0xf, RZ, 0xc0, !PT ;  /* 0x0000000f000a7812 */ /* 0x002fd600078ec0ff */
[----:B------:R-:W-:Y:S05]  /*0cf0*/  @!P0 BRA `(.L_x_20) ;  /* 0x0000000c00948947 */ /* 0x000fea0003800000 */
[----:B------:R-:W1:Y:S01]  /*0d00*/  LDCU.64 UR4, c[0x0][0x388] ;  /* 0x00007100ff0477ac */ /* 0x000e620008000a00 */
[----:B------:R-:W-:-:S05]  /*0d10*/  LOP3.LUT R2, R0, 0x7ffffff0, RZ, 0xc0, !PT ;  /* 0x7ffffff000027812 */ /* 0x000fca00078ec0ff */
[----:B0-----:R-:W-:Y:S01]  /*0d20*/  IMAD.MOV R6, RZ, RZ, -R2 ;  /* 0x000000ffff067224 */ /* 0x001fe200078e0a02 */
[----:B-1----:R-:W-:-:S04]  /*0d30*/  UIADD3 UR4, UP0, UPT, UR4, 0x20, URZ ;  /* 0x0000002004047890 */ /* 0x002fc8000ff1e0ff */
[----:B------:R-:W-:Y:S02]  /*0d40*/  UIADD3.X UR5, UPT, UPT, URZ, UR5, URZ, UP0, !UPT ;  /* 0x00000005ff057290 */ /* 0x000fe400087fe4ff */
[----:B------:R-:W-:-:S04]  /*0d50*/  MOV R0, UR4 ;  /* 0x0000000400007c02 */ /* 0x000fc80008000f00 */
[----:B------:R-:W-:-:S07]  /*0d60*/  MOV R7, UR5 ;  /* 0x0000000500077c02 */ /* 0x000fce0008000f00 */
.L_x_37:
[----:B-1----:R-:W-:Y:S02]  /*0d70*/  MOV R4, R0 ;  /* 0x0000000000047202 */ /* 0x002fe40000000f00 */
[----:B------:R-:W-:-:S05]  /*0d80*/  MOV R5, R7 ;  /* 0x0000000700057202 */ /* 0x000fca0000000f00 */
[----:B------:R-:W2:Y:S01]  /*0d90*/  LDG.E R0, desc[UR14][R4.64+-0x20] ;  /* 0xffffe00e04007981 */ /* 0x000ea2000c1e1900 */
[----:B------:R-:W0:Y:S01]  /*0da0*/  MUFU.RCP R8, R3 ;  /* 0x0000000300087308 */ /* 0x000e220000001000 */
[----:B------:R-:W-:-:S04]  /*0db0*/  IADD3 R6, PT, PT, R6, 0x10, RZ ;  /* 0x0000001006067810 */ /* 0x000fc80007ffe0ff */
[----:B------:R-:W-:Y:S01]  /*0dc0*/  ISETP.NE.AND P1, PT, R6, RZ, PT ;  /* 0x000000ff0600720c */ /* 0x000fe20003f25270 */
[----:B0-----:R-:W-:-:S04]  /*0dd0*/  FFMA R7, R8, -R3, 1 ;  /* 0x3f80000008077423 */ /* 0x001fc80000000803 */
[----:B------:R-:W-:Y:S01]  /*0de0*/  FFMA R7, R8, R7, R8 ;  /* 0x0000000708077223 */ /* 0x000fe20000000008 */
[----:B--2---:R-:W0:Y:S03]  /*0df0*/  FCHK P0, R0, R3 ;  /* 0x0000000300007302 */ /* 0x004e260000000000 */
[----:B------:R-:W-:-:S04]  /*0e00*/  FFMA R8, R0, R7, RZ ;  /* 0x0000000700087223 */ /* 0x000fc800000000ff */
[----:B------:R-:W-:-:S04]  /*0e10*/  FFMA R9, R8, -R3, R0 ;  /* 0x8000000308097223 */ /* 0x000fc80000000000 */
[----:B------:R-:W-:Y:S01]  /*0e20*/  FFMA R7, R7, R9, R8 ;  /* 0x0000000907077223 */ /* 0x000fe20000000008 */
[----:B0-----:R-:W-:Y:S06]  /*0e30*/  @!P0 BRA `(.L_x_21) ;  /* 0x0000000000088947 */ /* 0x001fec0003800000 */
[----:B------:R-:W-:-:S07]  /*0e40*/  MOV R8, 0xe60 ;  /* 0x00000e6000087802 */ /* 0x000fce0000000f00 */
[----:B------:R-:W-:Y:S05]  /*0e50*/  CALL.REL.NOINC `($__internal_0_$__cuda_sm3x_div_rn_noftz_f32_slowpath) ;  /* 0x00000018006c7944 */ /* 0x000fea0003c00000 */
.L_x_21:
[----:B------:R-:W2:Y:S01]  /*0e60*/  LDG.E R11, desc[UR14][R4.64+-0x1c] ;  /* 0xffffe40e040b7981 */ /* 0x000ea2000c1e1900 */
[----:B------:R-:W0:Y:S03]  /*0e70*/  MUFU.RCP R0, R3 ;  /* 0x0000000300007308 */ /* 0x000e260000001000 */
[----:B------:R1:W-:Y:S01]  /*0e80*/  STG.E desc[UR14][R4.64+-0x20], R7 ;  /* 0xffffe00704007986 */ /* 0x0003e2000c10190e */
[----:B0-----:R-:W-:-:S04]  /*0e90*/  FFMA R9, R0, -R3, 1 ;  /* 0x3f80000000097423 */ /* 0x001fc80000000803 */
[----:B------:R-:W-:Y:S01]  /*0ea0*/  FFMA R0, R0, R9, R0 ;  /* 0x0000000900007223 */ /* 0x000fe20000000000 */
[----:B--2---:R-:W0:Y:S03]  /*0eb0*/  FCHK P0, R11, R3 ;  /* 0x000000030b007302 */ /* 0x004e260000000000 */
[----:B------:R-:W-:-:S04]  /*0ec0*/  FFMA R8, R0, R11, RZ ;  /* 0x0000000b00087223 */ /* 0x000fc800000000ff */
[----:B------:R-:W-:-:S04]  /*0ed0*/  FFMA R9, R8, -R3, R11 ;  /* 0x8000000308097223 */ /* 0x000fc8000000000b */
[----:B------:R-:W-:Y:S01]  /*0ee0*/  FFMA R9, R0, R9, R8 ;  /* 0x0000000900097223 */ /* 0x000fe20000000008 */
[----:B01----:R-:W-:Y:S06]  /*0ef0*/  @!P0 BRA `(.L_x_22) ;  /* 0x0000000000108947 */ /* 0x003fec0003800000 */
[----:B------:R-:W-:Y:S02]  /*0f00*/  MOV R0, R11 ;  /* 0x0000000b00007202 */ /* 0x000fe40000000f00 */
[----:B------:R-:W-:-:S07]  /*0f10*/  MOV R8, 0xf30 ;  /* 0x00000f3000087802 */ /* 0x000fce0000000f00 */
[----:B------:R-:W-:Y:S05]  /*0f20*/  CALL.REL.NOINC `($__internal_0_$__cuda_sm3x_div_rn_noftz_f32_slowpath) ;  /* 0x0000001800387944 */ /* 0x000fea0003c00000 */
[----:B------:R-:W-:-:S07]  /*0f30*/  IMAD.MOV.U32 R9, RZ, RZ, R7 ;  /* 0x000000ffff097224 */ /* 0x000fce00078e0007 */
.L_x_22:
        /* <DEDUP_REMOVED lines=13> */
.L_x_23:
        /* <DEDUP_REMOVED lines=13> */
[----:B------:R-:W-:-:S07]  /*10e0*/  MOV R9, R7 ;  /* 0x0000000700097202 */ /* 0x000fce0000000f00 */
.L_x_24:
        /* <DEDUP_REMOVED lines=13> */
.L_x_25:
        /* <DEDUP_REMOVED lines=14> */
.L_x_26:
        /* <DEDUP_REMOVED lines=10> */
[----:B------:R-:W-:Y:S01]  /*1340*/  IMAD.MOV.U32 R0, RZ, RZ, R12 ;  /* 0x000000ffff007224 */ /* 0x000fe200078e000c */
[----:B------:R-:W-:-:S07]  /*1350*/  MOV R8, 0x1370 ;  /* 0x0000137000087802 */ /* 0x000fce0000000f00 */
[----:B------:R-:W-:Y:S05]  /*1360*/  CALL.REL.NOINC `($__internal_0_$__cuda_sm3x_div_rn_noftz_f32_slowpath) ;  /* 0x0000001400287944 */ /* 0x000fea0003c00000 */
.L_x_27:
        /* <DEDUP_REMOVED lines=14> */
.L_x_28:
        /* <DEDUP_REMOVED lines=13> */
.L_x_29:
        /* <DEDUP_REMOVED lines=14> */
.L_x_30:
        /* <DEDUP_REMOVED lines=13> */
.L_x_31:
        /* <DEDUP_REMOVED lines=13> */
[----:B------:R-:W-:-:S07]  /*17a0*/  MOV R9, R7 ;  /* 0x0000000700097202 */ /* 0x000fce0000000f00 */
.L_x_32:
        /* <DEDUP_REMOVED lines=13> */
.L_x_33:
        /* <DEDUP_REMOVED lines=14> */
.L_x_34:
        /* <DEDUP_REMOVED lines=13> */
.L_x_35:
        /* <DEDUP_REMOVED lines=14> */
.L_x_36:
[----:B------:R1:W-:Y:S01]  /*1b10*/  STG.E desc[UR14][R4.64+0x1c], R9 ;  /* 0x00001c0904007986 */ /* 0x0003e2000c10190e */
[----:B------:R-:W-:-:S04]  /*1b20*/  IADD3 R0, P0, PT, R4, 0x40, RZ ;  /* 0x0000004004007810 */ /* 0x000fc80007f1e0ff */
[----:B------:R-:W-:Y:S01]  /*1b30*/  IADD3.X R7, PT, PT, RZ, R5, RZ, P0, !PT ;  /* 0x00000005ff077210 */ /* 0x000fe200007fe4ff */
[----:B------:R-:W-:Y:S08]  /*1b40*/  @P1 BRA `(.L_x_37) ;  /* 0xfffffff000881947 */ /* 0x000ff0000383ffff */
.L_x_20:
[----:B------:R-:W-:-:S13]  /*1b50*/  ISETP.NE.AND P0, PT, R10, RZ, PT ;  /* 0x000000ff0a00720c */ /* 0x000fda0003f05270 */
[----:B------:R-:W-:Y:S05]  /*1b60*/  @!P0 EXIT ;  /* 0x000000000000894d */ /* 0x000fea0003800000 */
[----:B------:R-:W2:Y:S01]  /*1b70*/  LDCU UR4, c[0x0][0x390] ;  /* 0x00007200ff0477ac */ /* 0x000ea20008000800 */
[----:B------:R-:W-:Y:S01]  /*1b80*/  ISETP.GE.U32.AND P0, PT, R10, 0x8, PT ;  /* 0x000000080a00780c */ /* 0x000fe20003f06070 */
[----:B--2---:R-:W-:-:S12]  /*1b90*/  ULOP3.LUT UR4, UR4, 0x7, URZ, 0xc0, !UPT ;  /* 0x0000000704047892 */ /* 0x004fd8000f8ec0ff */
[----:B------:R-:W-:Y:S05]  /*1ba0*/  @!P0 BRA `(.L_x_38) ;  /* 0x0000000400bc8947 */ /* 0x000fea0003800000 */
[----:B01----:R-:W0:Y:S02]  /*1bb0*/  LDC.64 R4, c[0x0][0x388] ;  /* 0x0000e200ff047b82 */ /* 0x003e240000000a00 */
[----:B0-----:R-:W-:-:S05]  /*1bc0*/  IMAD.WIDE.U32 R4, R2, 0x4, R4 ;  /* 0x0000000402047825 */ /* 0x001fca00078e0004 */
[----:B------:R-:W2:Y:S01]  /*1bd0*/  LDG.E R9, desc[UR14][R4.64] ;  /* 0x0000000e04097981 */ /* 0x000ea2000c1e1900 */
[----:B------:R-:W0:Y:S02]  /*1be0*/  MUFU.RCP R0, R3 ;  /* 0x0000000300007308 */ /* 0x000e240000001000 */
[----:B0-----:R-:W-:-:S04]  /*1bf0*/  FFMA R7, R0, -R3, 1 ;  /* 0x3f80000000077423 */ /* 0x001fc80000000803 */
[----:B------:R-:W-:Y:S02]  /*1c00*/  FFMA R0, R0, R7, R0 ;  /* 0x0000000700007223 */ /* 0x000fe40000000000 */
[----:B--2---:R-:W0:Y:S02]  /*1c10*/  FCHK P0, R9, R3 ;  /* 0x0000000309007302 */ /* 0x004e240000000000 */
[----:B------:R-:W-:-:S04]  /*1c20*/  FFMA R6, R0, R9, RZ ;  /* 0x0000000900067223 */ /* 0x000fc800000000ff */
[----:B------:R-:W-:-:S04]  /*1c30*/  FFMA R7, R6, -R3, R9 ;  /* 0x8000000306077223 */ /* 0x000fc80000000009 */
[----:B------:R-:W-:Y:S01]  /*1c40*/  FFMA R7, R0, R7, R6 ;  /* 0x0000000700077223 */ /* 0x000fe20000000006 */
[----:B0-----:R-:W-:Y:S06]  /*1c50*/  @!P0 BRA `(.L_x_39) ;  /* 0x00000000000c8947 */ /* 0x001fec0003800000 */
[----:B------:R-:W-:Y:S02]  /*1c60*/  MOV R0, R9 ;  /* 0x0000000900007202 */ /* 0x000fe40000000f00 */
[----:B------:R-:W-:-:S07]  /*1c70*/  MOV R8, 0x1c90 ;  /* 0x00001c9000087802 */ /* 0x000fce0000000f00 */
[----:B------:R-:W-:Y:S05]  /*1c80*/  CALL.REL.NOINC `($__internal_0_$__cuda_sm3x_div_rn_noftz_f32_slowpath) ;  /* 0x0000000800e07944 */ /* 0x000fea0003c00000 */
.L_x_39:
        /* <DEDUP_REMOVED lines=14> */
.L_x_40:
        /* <DEDUP_REMOVED lines=13> */
.L_x_41:
        /* <DEDUP_REMOVED lines=14> */
.L_x_42:
        /* <DEDUP_REMOVED lines=13> */
.L_x_43:
        /* <DEDUP_REMOVED lines=14> */
.L_x_44:
        /* <DEDUP_REMOVED lines=13> */
.L_x_45:
        /* <DEDUP_REMOVED lines=14> */
.L_x_46:
[----:B------:R2:W-:Y:S01]  /*2280*/  STG.E desc[UR14][R4.64+0x1c], R9 ;  /* 0x00001c0904007986 */ /* 0x0005e2000c10190e */
[----:B------:R-:W-:-:S07]  /*2290*/  VIADD R2, R2, 0x8 ;  /* 0x0000000802027836 */ /* 0x000fce0000000000 */
.L_x_38:
[----:B------:R-:W-:-:S13]  /*22a0*/  ISETP.NE.AND P0, PT, RZ, UR4, PT ;  /* 0x00000004ff007c0c */ /* 0x000fda000bf05270 */
[----:B------:R-:W-:Y:S05]  /*22b0*/  @!P0 EXIT ;  /* 0x000000000000894d */ /* 0x000fea0003800000 */
[----:B------:R-:W3:Y:S01]  /*22c0*/  LDCU UR5, c[0x0][0x390] ;  /* 0x00007200ff0577ac */ /* 0x000ee20008000800 */
[----:B------:R-:W-:Y:S02]  /*22d0*/  UISETP.GE.U32.AND UP0, UPT, UR4, 0x4, UPT ;  /* 0x000000040400788c */ /* 0x000fe4000bf06070 */
[----:B---3--:R-:W-:-:S07]  /*22e0*/  ULOP3.LUT UR5, UR5, 0x3, URZ, 0xc0, !UPT ;  /* 0x0000000305057892 */ /* 0x008fce000f8ec0ff */
[----:B------:R-:W-:Y:S05]  /*22f0*/  BRA.U !UP0, `(.L_x_47) ;  /* 0x0000000108e47547 */ /* 0x000fea000b800000 */
[----:B012---:R-:W0:Y:S02]  /*2300*/  LDC.64 R4, c[0x0][0x388] ;  /* 0x0000e200ff047b82 */ /* 0x007e240000000a00 */
        /* <DEDUP_REMOVED lines=13> */
.L_x_48:
        /* <DEDUP_REMOVED lines=14> */
.L_x_49:
        /* <DEDUP_REMOVED lines=13> */
.L_x_50:
        /* <DEDUP_REMOVED lines=14> */
.L_x_51:
[----:B------:R3:W-:Y:S01]  /*2670*/  STG.E desc[UR14][R4.64+0xc], R9 ;  /* 0x00000c0904007986 */ /* 0x0007e2000c10190e */
[----:B------:R-:W-:-:S07]  /*2680*/  VIADD R2, R2, 0x4 ;  /* 0x0000000402027836 */ /* 0x000fce0000000000 */
.L_x_47:
[----:B------:R-:W-:-:S13]  /*2690*/  ISETP.NE.AND P0, PT, RZ, UR5, PT ;  /* 0x00000005ff007c0c */ /* 0x000fda000bf05270 */
[----:B------:R-:W-:Y:S05]  /*26a0*/  @!P0 EXIT ;  /* 0x000000000000894d */ /* 0x000fea0003800000 */
[----:B0123--:R-:W0:Y:S01]  /*26b0*/  LDC.64 R4, c[0x0][0x388] ;  /* 0x0000e200ff047b82 */ /* 0x00fe220000000a00 */
[----:B------:R-:W-:Y:S01]  /*26c0*/  UIADD3 UR4, UPT, UPT, -UR5, URZ, URZ ;  /* 0x000000ff05047290 */ /* 0x000fe2000fffe1ff */
[----:B0-----:R-:W-:-:S11]  /*26d0*/  IMAD.WIDE.U32 R4, R2, 0x4, R4 ;  /* 0x0000000402047825 */ /* 0x001fd600078e0004 */
.L_x_53:
[----:B------:R-:W2:Y:S01]  /*26e0*/  LDG.E R9, desc[UR14][R4.64] ;  /* 0x0000000e04097981 */ /* 0x000ea2000c1e1900 */
[----:B------:R-:W0:Y:S01]  /*26f0*/  MUFU.RCP R0, R3 ;  /* 0x0000000300007308 */ /* 0x000e220000001000 */
[----:B------:R-:W-:-:S04]  /*2700*/  UIADD3 UR4, UPT, UPT, UR4, 0x1, URZ ;  /* 0x0000000104047890 */ /* 0x000fc8000fffe0ff */
[----:B------:R-:W-:Y:S01]  /*2710*/  UISETP.NE.AND UP0, UPT, UR4, URZ, UPT ;  /* 0x000000ff0400728c */ /* 0x000fe2000bf05270 */
[----:B0-----:R-:W-:-:S04]  /*2720*/  FFMA R7, R0, -R3, 1 ;  /* 0x3f80000000077423 */ /* 0x001fc80000000803 */
[----:B------:R-:W-:Y:S01]  /*2730*/  FFMA R0, R0, R7, R0 ;  /* 0x0000000700007223 */ /* 0x000fe20000000000 */
[----:B--2---:R-:W0:Y:S03]  /*2740*/  FCHK P0, R9, R3 ;  /* 0x0000000309007302 */ /* 0x004e260000000000 */
[----:B------:R-:W-:-:S04]  /*2750*/  FFMA R2, R0, R9, RZ ;  /* 0x0000000900027223 */ /* 0x000fc800000000ff */
[----:B------:R-:W-:-:S04]  /*2760*/  FFMA R7, R2, -R3, R9 ;  /* 0x8000000302077223 */ /* 0x000fc80000000009 */
[----:B------:R-:W-:Y:S01]  /*2770*/  FFMA R7, R0, R7, R2 ;  /* 0x0000000700077223 */ /* 0x000fe20000000002 */
[----:B0-----:R-:W-:Y:S06]  /*2780*/  @!P0 BRA `(.L_x_52) ;  /* 0x00000000000c8947 */ /* 0x001fec0003800000 */
[----:B------:R-:W-:Y:S02]  /*2790*/  MOV R0, R9 ;  /* 0x0000000900007202 */ /* 0x000fe40000000f00 */
[----:B------:R-:W-:-:S07]  /*27a0*/  MOV R8, 0x27c0 ;  /* 0x000027c000087802 */ /* 0x000fce0000000f00 */
[----:B------:R-:W-:Y:S05]  /*27b0*/  CALL.REL.NOINC `($__internal_0_$__cuda_sm3x_div_rn_noftz_f32_slowpath) ;  /* 0x0000000000147944 */ /* 0x000fea0003c00000 */
.L_x_52:
[----:B------:R0:W-:Y:S02]  /*27c0*/  STG.E desc[UR14][R4.64], R7 ;  /* 0x0000000704007986 */ /* 0x0001e4000c10190e */
[----:B0-----:R-:W-:-:S04]  /*27d0*/  IADD3 R4, P0, PT, R4, 0x4, RZ ;  /* 0x0000000404047810 */ /* 0x001fc80007f1e0ff */
[----:B------:R-:W-:Y:S01]  /*27e0*/  IADD3.X R5, PT, PT, RZ, R5, RZ, P0, !PT ;  /* 0x00000005ff057210 */ /* 0x000fe200007fe4ff */
[----:B------:R-:W-:Y:S08]  /*27f0*/  BRA.U UP0, `(.L_x_53) ;  /* 0xfffffffd00b87547 */ /* 0x000ff0000b83ffff */
[----:B------:R-:W-:Y:S05]  /*2800*/  EXIT ;  /* 0x000000000000794d */ /* 0x000fea0003800000 */
        .weak           $__internal_0_$__cuda_sm3x_div_rn_noftz_f32_slowpath
        .type           $__internal_0_$__cuda_sm3x_div_rn_noftz_f32_slowpath,@function
        .size           $__internal_0_$__cuda_sm3x_div_rn_noftz_f32_slowpath,(.L_x_63 - $__internal_0_$__cuda_sm3x_div_rn_noftz_f32_slowpath)
$__internal_0_$__cuda_sm3x_div_rn_noftz_f32_slowpath:
[----:B------:R-:W-:Y:S02]  /*2810*/  SHF.R.U32.HI R7, RZ, 0x17, R3 ;  /* 0x00000017ff077819 */ /* 0x000fe40000011603 */
[----:B------:R-:W-:Y:S02]  /*2820*/  SHF.R.U32.HI R9, RZ, 0x17, R0 ;  /* 0x00000017ff097819 */ /* 0x000fe40000011600 */
[----:B------:R-:W-:Y:S02]  /*2830*/  LOP3.LUT R7, R7, 0xff, RZ, 0xc0, !PT ;  /* 0x000000ff07077812 */ /* 0x000fe400078ec0ff */
[----:B------:R-:W-:Y:S02]  /*2840*/  LOP3.LUT R13, R9, 0xff, RZ, 0xc0, !PT ;  /* 0x000000ff090d7812 */ /* 0x000fe400078ec0ff */
[----:B------:R-:W-:Y:S02]  /*2850*/  IADD3 R14, PT, PT, R7, -0x1, RZ ;  /* 0xffffffff070e7810 */ /* 0x000fe40007ffe0ff */
[----:B------:R-:W-:-:S02]  /*2860*/  IADD3 R12, PT, PT, R13, -0x1, RZ ;  /* 0xffffffff0d0c7810 */ /* 0x000fc40007ffe0ff */
[----:B------:R-:W-:Y:S02]  /*2870*/  ISETP.GT.U32.AND P0, PT, R14, 0xfd, PT ;  /* 0x000000fd0e00780c */ /* 0x000fe40003f04070 */
[----:B------:R-:W-:Y:S02]  /*2880*/  MOV R11, R3 ;  /* 0x00000003000b7202 */ /* 0x000fe40000000f00 */
[----:B------:R-:W-:-:S13]  /*2890*/  ISETP.GT.U32.OR P0, PT, R12, 0xfd, P0 ;  /* 0x000000fd0c00780c */ /* 0x000fda0000704470 */
[----:B------:R-:W-:Y:S01]  /*28a0*/  @!P0 MOV R9, RZ ;  /* 0x000000ff00098202 */ /* 0x000fe20000000f00 */
[----:B------:R-:W-:Y:S06]  /*28b0*/  @!P0 BRA `(.L_x_54) ;  /* 0x00000000005c8947 */ /* 0x000fec0003800000 */
[----:B------:R-:W-:Y:S02]  /*28c0*/  FSETP.GTU.FTZ.AND P0, PT, |R0|, +INF , PT ;  /* 0x7f8000000000780b */ /* 0x000fe40003f1c200 */
[----:B------:R-:W-:-:S04]  /*28d0*/  FSETP.GTU.FTZ.AND P2, PT, |R3|, +INF , PT ;  /* 0x7f8000000300780b */ /* 0x000fc80003f5c200 */
[----:B------:R-:W-:-:S13]  /*28e0*/  PLOP3.LUT P0, PT, P0, P2, PT, 0xf8, 0x8f ;  /* 0x00000000008f781c */ /* 0x000fda0000705f70 */
[----:B------:R-:W-:Y:S05]  /*28f0*/  @P0 BRA `(.L_x_55) ;  /* 0x0000000400440947 */ /* 0x000fea0003800000 */
[----:B------:R-:W-:-:S13]  /*2900*/  LOP3.LUT P0, RZ, R11, 0x7fffffff, R0, 0xc8, !PT ;  /* 0x7fffffff0bff7812 */ /* 0x000fda000780c800 */
[----:B------:R-:W-:Y:S05]  /*2910*/  @!P0 BRA `(.L_x_56) ;  /* 0x0000000400348947 */ /* 0x000fea0003800000 */
[C---:B------:R-:W-:Y:S02]  /*2920*/  FSETP.NEU.FTZ.AND P2, PT, |R0|.reuse, +INF , PT ;  /* 0x7f8000000000780b */ /* 0x040fe40003f5d200 */
[----:B------:R-:W-:Y:S02]  /*2930*/  FSETP.NEU.FTZ.AND P3, PT, |R3|, +INF , PT ;  /* 0x7f8000000300780b */ /* 0x000fe40003f7d200 */
[----:B------:R-:W-:-:S11]  /*2940*/  FSETP.NEU.FTZ.AND P0, PT, |R0|, +INF , PT ;  /* 0x7f8000000000780b */ /* 0x000fd60003f1d200 */
[----:B------:R-:W-:Y:S05]  /*2950*/  @!P3 BRA !P2, `(.L_x_56) ;  /* 0x000000040024b947 */ /* 0x000fea0005000000 */
[----:B------:R-:W-:-:S04]  /*2960*/  LOP3.LUT P2, RZ, R0, 0x7fffffff, RZ, 0xc0, !PT ;  /* 0x7fffffff00ff7812 */ /* 0x000fc8000784c0ff */
[----:B------:R-:W-:-:S13]  /*2970*/  PLOP3.LUT P2, PT, P3, P2, PT, 0x2f, 0xf2 ;  /* 0x0000000000f2781c */ /* 0x000fda0001f44577 */
[----:B------:R-:W-:Y:S05]  /*2980*/  @P2 BRA `(.L_x_57) ;  /* 0x0000000400102947 */ /* 0x000fea0003800000 */
[----:B------:R-:W-:-:S04]  /*2990*/  LOP3.LUT P2, RZ, R11, 0x7fffffff, RZ, 0xc0, !PT ;  /* 0x7fffffff0bff7812 */ /* 0x000fc8000784c0ff */
[----:B------:R-:W-:-:S13]  /*29a0*/  PLOP3.LUT P0, PT, P0, P2, PT, 0x2f, 0xf2 ;  /* 0x0000000000f2781c */ /* 0x000fda0000704577 */
[----:B------:R-:W-:Y:S05]  /*29b0*/  @P0 BRA `(.L_x_58) ;  /* 0x0000000000f80947 */ /* 0x000fea0003800000 */
[----:B------:R-:W-:Y:S02]  /*29c0*/  ISETP.GE.AND P0, PT, R12, RZ, PT ;  /* 0x000000ff0c00720c */ /* 0x000fe40003f06270 */
[----:B------:R-:W-:-:S11]  /*29d0*/  ISETP.GE.AND P2, PT, R14, RZ, PT ;  /* 0x000000ff0e00720c */ /* 0x000fd60003f46270 */
[----:B------:R-:W-:Y:S01]  /*29e0*/  @P0 IMAD.MOV.U32 R9, RZ, RZ, RZ ;  /* 0x000000ffff090224 */ /* 0x000fe200078e00ff */
[----:B------:R-:W-:Y:S01]  /*29f0*/  @!P0 MOV R9, 0xffffffc0 ;  /* 0xffffffc000098802 */ /* 0x000fe20000000f00 */
[----:B------:R-:W-:Y:S01]  /*2a00*/  @!P0 FFMA R0, R0, 1.84467440737095516160e+19, RZ ;  /* 0x5f80000000008823 */ /* 0x000fe200000000ff */
[----:B------:R-:W-:Y:S02]  /*2a10*/  @!P2 FFMA R11, R3, 1.84467440737095516160e+19, RZ ;  /* 0x5f800000030ba823 */ /* 0x000fe400000000ff */
[----:B------:R-:W-:-:S07]  /*2a20*/  @!P2 IADD3 R9, PT, PT, R9, 0x40, RZ ;  /* 0x000000400909a810 */ /* 0x000fce0007ffe0ff */
.L_x_54:
[----:B------:R-:W-:Y:S02]  /*2a30*/  LEA R12, R7, 0xc0800000, 0x17 ;  /* 0xc0800000070c7811 */ /* 0x000fe400078eb8ff */
[----:B------:R-:W-:Y:S02]  /*2a40*/  IADD3 R13, PT, PT, R13, -0x7f, RZ ;  /* 0xffffff810d0d7810 */ /* 0x000fe40007ffe0ff */
[----:B------:R-:W-:-:S03]  /*2a50*/  IADD3 R14, PT, PT, -R12, R11, RZ ;  /* 0x0000000b0c0e7210 */ /* 0x000fc60007ffe1ff */
[C---:B------:R-:W-:Y:S01]  /*2a60*/  IMAD R0, R13.reuse, -0x800000, R0 ;  /* 0xff8000000d007824 */ /* 0x040fe200078e0200 */
[----:B------:R0:W1:Y:S01]  /*2a70*/  MUFU.RCP R11, R14 ;  /* 0x0000000e000b7308 */ /* 0x0000620000001000 */
[----:B------:R-:W-:Y:S01]  /*2a80*/  FADD.FTZ R15, -R14, -RZ ;  /* 0x800000ff0e0f7221 */ /* 0x000fe20000010100 */
[----:B0-----:R-:W-:-:S04]  /*2a90*/  IADD3 R14, PT, PT, R13, 0x7f, -R7 ;  /* 0x0000007f0d0e7810 */ /* 0x001fc80007ffe807 */
[----:B------:R-:W-:Y:S01]  /*2aa0*/  IADD3 R14, PT, PT, R14, R9, RZ ;  /* 0x000000090e0e7210 */ /* 0x000fe20007ffe0ff */
[----:B-1----:R-:W-:-:S04]  /*2ab0*/  FFMA R12, R11, R15, 1 ;  /* 0x3f8000000b0c7423 */ /* 0x002fc8000000000f */
[----:B------:R-:W-:-:S04]  /*2ac0*/  FFMA R11, R11, R12, R11 ;  /* 0x0000000c0b0b7223 */ /* 0x000fc8000000000b */
[----:B------:R-:W-:-:S04]  /*2ad0*/  FFMA R12, R0, R11, RZ ;  /* 0x0000000b000c7223 */ /* 0x000fc800000000ff */
[----:B------:R-:W-:-:S04]  /*2ae0*/  FFMA R16, R15, R12, R0 ;  /* 0x0000000c0f107223 */ /* 0x000fc80000000000 */
[----:B------:R-:W-:-:S04]  /*2af0*/  FFMA R12, R11, R16, R12 ;  /* 0x000000100b0c7223 */ /* 0x000fc8000000000c */
[----:B------:R-:W-:-:S04]  /*2b00*/  FFMA R15, R15, R12, R0 ;  /* 0x0000000c0f0f7223 */ /* 0x000fc80000000000 */
[----:B------:R-:W-:-:S05]  /*2b10*/  FFMA R0, R11, R15, R12 ;  /* 0x0000000f0b007223 */ /* 0x000fca000000000c */
[----:B------:R-:W-:-:S04]  /*2b20*/  SHF.R.U32.HI R7, RZ, 0x17, R0 ;  /* 0x00000017ff077819 */ /* 0x000fc80000011600 */
[----:B------:R-:W-:-:S04]  /*2b30*/  LOP3.LUT R7, R7, 0xff, RZ, 0xc0, !PT ;  /* 0x000000ff07077812 */ /* 0x000fc800078ec0ff */
[----:B------:R-:W-:-:S05]  /*2b40*/  IADD3 R13, PT, PT, R7, R14, RZ ;  /* 0x0000000e070d7210 */ /* 0x000fca0007ffe0ff */
[----:B------:R-:W-:-:S05]  /*2b50*/  VIADD R7, R13, 0xffffffff ;  /* 0xffffffff0d077836 */ /* 0x000fca0000000000 */
[----:B------:R-:W-:-:S13]  /*2b60*/  ISETP.GE.U32.AND P0, PT, R7, 0xfe, PT ;  /* 0x000000fe0700780c */ /* 0x000fda0003f06070 */
[----:B------:R-:W-:Y:S05]  /*2b70*/  @!P0 BRA `(.L_x_59) ;  /* 0x0000000000808947 */ /* 0x000fea0003800000 */
[----:B------:R-:W-:-:S13]  /*2b80*/  ISETP.GT.AND P0, PT, R13, 0xfe, PT ;  /* 0x000000fe0d00780c */ /* 0x000fda0003f04270 */
[----:B------:R-:W-:Y:S05]  /*2b90*/  @P0 BRA `(.L_x_60) ;  /* 0x00000000006c0947 */ /* 0x000fea0003800000 */
[----:B------:R-:W-:-:S13]  /*2ba0*/  ISETP.GE.AND P0, PT, R13, 0x1, PT ;  /* 0x000000010d00780c */ /* 0x000fda0003f06270 */
[----:B------:R-:W-:Y:S05]  /*2bb0*/  @P0 BRA `(.L_x_61) ;  /* 0x0000000000980947 */ /* 0x000fea0003800000 */
[----:B------:R-:W-:Y:S02]  /*2bc0*/  ISETP.GE.AND P0, PT, R13, -0x18, PT ;  /* 0xffffffe80d00780c */ /* 0x000fe40003f06270 */
[----:B------:R-:W-:-:S11]  /*2bd0*/  LOP3.LUT R0, R0, 0x80000000, RZ, 0xc0, !PT ;  /* 0x8000000000007812 */ /* 0x000fd600078ec0ff */
[----:B------:R-:W-:Y:S05]  /*2be0*/  @!P0 BRA `(.L_x_61) ;  /* 0x00000000008c8947 */ /* 0x000fea0003800000 */
[-CC-:B------:R-:W-:Y:S01]  /*2bf0*/  FFMA.RZ R7, R11, R15.reuse, R12.reuse ;  /* 0x0000000f0b077223 */ /* 0x180fe2000000c00c */
[C---:B------:R-:W-:Y:S02]  /*2c00*/  IADD3 R14, PT, PT, R13.reuse, 0x20, RZ ;  /* 0x000000200d0e7810 */ /* 0x040fe40007ffe0ff */
[----:B------:R-:W-:Y:S02]  /*2c10*/  ISETP.NE.AND P3, PT, R13, RZ, PT ;  /* 0x000000ff0d00720c */ /* 0x000fe40003f65270 */
[----:B------:R-:W-:Y:S01]  /*2c20*/  LOP3.LUT R9, R7, 0x7fffff, RZ, 0xc0, !PT ;  /* 0x007fffff07097812 */ /* 0x000fe200078ec0ff */
[CCC-:B------:R-:W-:Y:S01]  /*2c30*/  FFMA.RP R7, R11.reuse, R15.reuse, R12.reuse ;  /* 0x0000000f0b077223 */ /* 0x1c0fe2000000800c */
[----:B------:R-:W-:Y:S01]  /*2c40*/  FFMA.RM R12, R11, R15, R12 ;  /* 0x0000000f0b0c7223 */ /* 0x000fe2000000400c */
[----:B------:R-:W-:Y:S02]  /*2c50*/  ISETP.NE.AND P2, PT, R13, RZ, PT ;  /* 0x000000ff0d00720c */ /* 0x000fe40003f45270 */
[----:B------:R-:W-:-:S02]  /*2c60*/  LOP3.LUT R9, R9, 0x800000, RZ, 0xfc, !PT ;  /* 0x0080000009097812 */ /* 0x000fc400078efcff */
[----:B------:R-:W-:Y:S02]  /*2c70*/  IADD3 R11, PT, PT, -R13, RZ, RZ ;  /* 0x000000ff0d0b7210 */ /* 0x000fe40007ffe1ff */
[----:B------:R-:W-:Y:S02]  /*2c80*/  SHF.L.U32 R14, R9, R14, RZ ;  /* 0x0000000e090e7219 */ /* 0x000fe400000006ff */
[----:B------:R-:W-:Y:S02]  /*2c90*/  FSETP.NEU.FTZ.AND P0, PT, R7, R12, PT ;  /* 0x0000000c0700720b */ /* 0x000fe40003f1d000 */
[----:B------:R-:W-:Y:S02]  /*2ca0*/  SEL R12, R11, RZ, P3 ;  /* 0x000000ff0b0c7207 */ /* 0x000fe40001800000 */
[----:B------:R-:W-:Y:S02]  /*2cb0*/  ISETP.NE.AND P2, PT, R14, RZ, P2 ;  /* 0x000000ff0e00720c */ /* 0x000fe40001745270 */
[----:B------:R-:W-:-:S02]  /*2cc0*/  SHF.R.U32.HI R12, RZ, R12, R9 ;  /* 0x0000000cff0c7219 */ /* 0x000fc40000011609 */
[----:B------:R-:W-:Y:S02]  /*2cd0*/  PLOP3.LUT P0, PT, P0, P2, PT, 0xf8, 0x8f ;  /* 0x00000000008f781c */ /* 0x000fe40000705f70 */
[----:B------:R-:W-:Y:S02]  /*2ce0*/  SHF.R.U32.HI R14, RZ, 0x1, R12 ;  /* 0x00000001ff0e7819 */ /* 0x000fe4000001160c */
[----:B------:R-:W-:-:S04]  /*2cf0*/  SEL R7, RZ, 0x1, !P0 ;  /* 0x00000001ff077807 */ /* 0x000fc80004000000 */
[----:B------:R-:W-:-:S04]  /*2d00*/  LOP3.LUT R7, R7, 0x1, R14, 0xf8, !PT ;  /* 0x0000000107077812 */ /* 0x000fc800078ef80e */
[----:B------:R-:W-:-:S04]  /*2d10*/  LOP3.LUT R7, R7, R12, RZ, 0xc0, !PT ;  /* 0x0000000c07077212 */ /* 0x000fc800078ec0ff */
[----:B------:R-:W-:-:S04]  /*2d20*/  IADD3 R7, PT, PT, R14, R7, RZ ;  /* 0x000000070e077210 */ /* 0x000fc80007ffe0ff */
[----:B------:R-:W-:Y:S01]  /*2d30*/  LOP3.LUT R0, R7, R0, RZ, 0xfc, !PT ;  /* 0x0000000007007212 */ /* 0x000fe200078efcff */
[----:B------:R-:W-:Y:S06]  /*2d40*/  BRA `(.L_x_61) ;  /* 0x0000000000347947 */ /* 0x000fec0003800000 */
.L_x_60:
[----:B------:R-:W-:-:S04]  /*2d50*/  LOP3.LUT R0, R0, 0x80000000, RZ, 0xc0, !PT ;  /* 0x8000000000007812 */ /* 0x000fc800078ec0ff */
[----:B------:R-:W-:Y:S01]  /*2d60*/  LOP3.LUT R0, R0, 0x7f800000, RZ, 0xfc, !PT ;  /* 0x7f80000000007812 */ /* 0x000fe200078efcff */
[----:B------:R-:W-:Y:S06]  /*2d70*/  BRA `(.L_x_61) ;  /* 0x0000000000287947 */ /* 0x000fec0003800000 */
.L_x_59:
[----:B------:R-:W-:Y:S01]  /*2d80*/  LEA R0, R14, R0, 0x17 ;  /* 0x000000000e007211 */ /* 0x000fe200078eb8ff */
[----:B------:R-:W-:Y:S06]  /*2d90*/  BRA `(.L_x_61) ;  /* 0x0000000000207947 */ /* 0x000fec0003800000 */
.L_x_58:
[----:B------:R-:W-:-:S04]  /*2da0*/  LOP3.LUT R0, R11, 0x80000000, R0, 0x48, !PT ;  /* 0x800000000b007812 */ /* 0x000fc800078e4800 */
[----:B------:R-:W-:Y:S01]  /*2db0*/  LOP3.LUT R0, R0, 0x7f800000, RZ, 0xfc, !PT ;  /* 0x7f80000000007812 */ /* 0x000fe200078efcff */
[----:B------:R-:W-:Y:S06]  /*2dc0*/  BRA `(.L_x_61) ;  /* 0x0000000000147947 */ /* 0x000fec0003800000 */
.L_x_57:
[----:B------:R-:W-:Y:S01]  /*2dd0*/  LOP3.LUT R0, R11, 0x80000000, R0, 0x48, !PT ;  /* 0x800000000b007812 */ /* 0x000fe200078e4800 */
[----:B------:R-:W-:Y:S06]  /*2de0*/  BRA `(.L_x_61) ;  /* 0x00000000000c7947 */ /* 0x000fec0003800000 */
.L_x_56:
[----:B------:R-:W0:Y:S01]  /*2df0*/  MUFU.RSQ R0, -QNAN ;  /* 0xffc0000000007908 */ /* 0x000e220000001400 */
[----:B------:R-:W-:Y:S05]  /*2e00*/  BRA `(.L_x_61) ;  /* 0x0000000000047947 */ /* 0x000fea0003800000 */
.L_x_55:
[----:B------:R-:W-:-:S07]  /*2e10*/  FADD.FTZ R0, R0, R3 ;  /* 0x0000000300007221 */ /* 0x000fce0000010000 */
.L_x_61:
[----:B------:R-:W-:Y:S01]  /*2e20*/  HFMA2 R9, -RZ, RZ, 0, 0 ;  /* 0x00000000ff097431 */ /* 0x000fe200000001ff */
[----:B0-----:R-:W-:-:S03]  /*2e30*/  MOV R7, R0 ;  /* 0x0000000000077202 */ /* 0x001fc60000000f00 */
[----:B------:R-:W-:Y:S05]  /*2e40*/  RET.REL.NODEC R8 `(_Z14softmax_kernelPKfPfi) ;  /* 0xffffffd0086c7950 */ /* 0x000fea0003c3ffff */
.L_x_62:
        /* <DEDUP_REMOVED lines=11> */
.L_x_63:


//--------------------- .nv.global.init           --------------------------
	.section	.nv.global.init,"aw",@progbits
	.align	4
.nv.global.init:
	.type		mrg32k3aM1SubSeq,@object
	.size		mrg32k3aM1SubSeq,(mrg32k3aM2SubSeq - mrg32k3aM1SubSeq)
mrg32k3aM1SubSeq:
        /*0000*/ 	.byte	0x0b, 0xcc, 0xee, 0x04, 0x73, 0x29, 0x8b, 0x6f, 0xf6, 0x53, 0x03, 0xf6, 0x23, 0xf6, 0xea, 0xda
        /* <DEDUP_REMOVED lines=125> */
	.type		mrg32k3aM2SubSeq,@object
	.size		mrg32k3aM2SubSeq,(mrg32k3aM1 - mrg32k3aM2SubSeq)
mrg32k3aM2SubSeq:
        /* <DEDUP_REMOVED lines=126> */
	.type		mrg32k3aM1,@object
	.size		mrg32k3aM1,(mrg32k3aM1Seq - mrg32k3aM1)
mrg32k3aM1:
        /* <DEDUP_REMOVED lines=144> */
	.type		mrg32k3aM1Seq,@object
	.size		mrg32k3aM1Seq,(mrg32k3aM2 - mrg32k3aM1Seq)
mrg32k3aM1Seq:
        /* <DEDUP_REMOVED lines=144> */
	.type		mrg32k3aM2,@object
	.size		mrg32k3aM2,(mrg32k3aM2Seq - mrg32k3aM2)
mrg32k3aM2:
        /* <DEDUP_REMOVED lines=144> */
	.type		mrg32k3aM2Seq,@object
	.size		mrg32k3aM2Seq,(precalc_xorwow_matrix - mrg32k3aM2Seq)
mrg32k3aM2Seq:
        /* <DEDUP_REMOVED lines=144> */
	.type		precalc_xorwow_matrix,@object
	.size		precalc_xorwow_matrix,(precalc_xorwow_offset_matrix - precalc_xorwow_matrix)
precalc_xorwow_matrix:
        /* <DEDUP_REMOVED lines=6400> */
	.type		precalc_xorwow_offset_matrix,@object
	.size		precalc_xorwow_offset_matrix,(.L_1 - precalc_xorwow_offset_matrix)
precalc_xorwow_offset_matrix:
        /* <DEDUP_REMOVED lines=6400> */
.L_1:


//--------------------- .nv.shared.reserved.0     --------------------------
	.section	.nv.shared.reserved.0,"aw",@nobits
	.weak		__nv_reservedSMEM_offset_0_alias
	.size		__nv_reservedSMEM_offset_0_alias, 0, 64
	.other		__nv_reservedSMEM_offset_0_alias,@"STO_CUDA_RESERVED_SHARED STV_DEFAULT"
__nv_reservedSMEM_offset_0_alias:
	.zero		0
	.zero		64


//--------------------- .nv.constant0._Z13argmax_kernelPKfiPi --------------------------
	.section	.nv.constant0._Z13argmax_kernelPKfiPi,"a",@progbits
	.sectionflags	@""
	.align	4
.nv.constant0._Z13argmax_kernelPKfiPi:
	.zero		920


//--------------------- .nv.constant0._Z13sample_kernelPKfimPi --------------------------
	.section	.nv.constant0._Z13sample_kernelPKfimPi,"a",@progbits
	.sectionflags	@""
	.align	4
.nv.constant0._Z13sample_kernelPKfimPi:
	.zero		928


//--------------------- .nv.constant0._Z14softmax_kernelPKfPfi --------------------------
	.section	.nv.constant0._Z14softmax_kernelPKfPfi,"a",@progbits
	.sectionflags	@""
	.align	4
.nv.constant0._Z14softmax_kernelPKfPfi:
	.zero		916


//--------------------- SYMBOLS --------------------------

	.type		.nv.reservedSmem.offset0,@object
	.size		.nv.reservedSmem.offset0,0x4
